	.target	sm_90a

	.elftype	@"ET_EXEC"


//--------------------- .note.nv.tkinfo           --------------------------
	.section	.note.nv.tkinfo,"",@"SHT_NOTE"
	.sectionflags	@"SHF_NOTE_NV_TKINFO"
	.tkinfo
        /*0018*/ 	.word	0x00000002
        /*0030*/ 	.string	""
        /*0030*/ 	.string	"ptxas"
        /*0030*/ 	.string	"Cuda compilation tools, release 13.0, V13.0.88"
        /*0030*/ 	.string	"Build cuda_13.0.r13.0/compiler.36424714_0"
        /*0030*/ 	.string	"-arch sm_90a -m 64 "



//--------------------- .note.nv.cuinfo           --------------------------
	.section	.note.nv.cuinfo,"",@"SHT_NOTE"
	.sectionflags	@"SHF_NOTE_NV_CUINFO"
        /*0018*/ 	.short	0x0002
        /*001a*/ 	.short	0x005a
        /*001c*/ 	.short	0x0082
	.zero		2


//--------------------- .nv.info                  --------------------------
	.section	.nv.info,"",@"SHT_CUDA_INFO"
	.align	4


	//----- nvinfo : EIATTR_REGCOUNT
	.align		4
        /*0000*/ 	.byte	0x04, 0x2f
        /*0002*/ 	.short	(.L_12 - .L_11)
	.align		4
.L_11:
        /*0004*/ 	.word	index@(_ZN7cutlass13device_kernelINS_4gemm6kernel13GemmUniversalIN4cute5tupleIJiiiiEEENS1_10collective13CollectiveMmaINS1_37MainloopSm90TmaGmmaWarpSpecializedFP8ILi2ENS5_IJNS4_1CILi1EEESB_SB_EEENS1_35KernelTmaWarpSpecializedCooperativeEEENS5_IJNSA_ILi128EEENSA_ILi64EEESG_EEENS_12float_e5m2_tENS5_IJlSB_lEEESI_SJ_NS4_8TiledMMAINS4_8MMA_AtomIJNS4_4SM904GMMA30MMA_64x64x32_F32E5M2E5M2_SS_TNILNSN_7ScaleInE1ELSP_1EEEEEENS4_6LayoutINS5_IJNSA_ILi2EEESB_SB_EEENS5_IJSB_NSA_ILi0EEESV_EEEEENS5_IJNS4_10UnderscoreESY_SY_EEEEENS4_13SM90_TMA_LOADENS4_14ComposedLayoutINS4_7SwizzleILi2ELi4ELi3EEENS4_18smem_ptr_flag_bitsILi8EEENSS_INS5_IJNSA_ILi8EEESG_EEENS5_IJSG_SB_EEEEEEEvNS4_8identityES11_S1B_vS1C_EENS_8epilogue10collective6detail29Sm90TmaWarpSpecializedAdapterINS1F_15DefaultEpilogueISI_SJ_SJ_NS1E_6thread17LinearCombinationISI_Li1EffLNS1J_9ScaleType4KindE0ELNS_15FloatRoundStyleE2ESI_EENS1_15EpilogueDefaultEEEEEvvEEEEvNT_6ParamsE)
        /*0008*/ 	.word	0x000000a8


	//----- nvinfo : EIATTR_FRAME_SIZE
	.align		4
.L_12:
        /*000c*/ 	.byte	0x04, 0x11
        /*000e*/ 	.short	(.L_14 - .L_13)
	.align		4
.L_13:
        /*0010*/ 	.word	index@(_ZN7cutlass13device_kernelINS_4gemm6kernel13GemmUniversalIN4cute5tupleIJiiiiEEENS1_10collective13CollectiveMmaINS1_37MainloopSm90TmaGmmaWarpSpecializedFP8ILi2ENS5_IJNS4_1CILi1EEESB_SB_EEENS1_35KernelTmaWarpSpecializedCooperativeEEENS5_IJNSA_ILi128EEENSA_ILi64EEESG_EEENS_12float_e5m2_tENS5_IJlSB_lEEESI_SJ_NS4_8TiledMMAINS4_8MMA_AtomIJNS4_4SM904GMMA30MMA_64x64x32_F32E5M2E5M2_SS_TNILNSN_7ScaleInE1ELSP_1EEEEEENS4_6LayoutINS5_IJNSA_ILi2EEESB_SB_EEENS5_IJSB_NSA_ILi0EEESV_EEEEENS5_IJNS4_10UnderscoreESY_SY_EEEEENS4_13SM90_TMA_LOADENS4_14ComposedLayoutINS4_7SwizzleILi2ELi4ELi3EEENS4_18smem_ptr_flag_bitsILi8EEENSS_INS5_IJNSA_ILi8EEESG_EEENS5_IJSG_SB_EEEEEEEvNS4_8identityES11_S1B_vS1C_EENS_8epilogue10collective6detail29Sm90TmaWarpSpecializedAdapterINS1F_15DefaultEpilogueISI_SJ_SJ_NS1E_6thread17LinearCombinationISI_Li1EffLNS1J_9ScaleType4KindE0ELNS_15FloatRoundStyleE2ESI_EENS1_15EpilogueDefaultEEEEEvvEEEEvNT_6ParamsE)
        /*0014*/ 	.word	0x00000000


	//----- nvinfo : EIATTR_MIN_STACK_SIZE
	.align		4
.L_14:
        /*0018*/ 	.byte	0x04, 0x12
        /*001a*/ 	.short	(.L_16 - .L_15)
	.align		4
.L_15:
        /*001c*/ 	.word	index@(_ZN7cutlass13device_kernelINS_4gemm6kernel13GemmUniversalIN4cute5tupleIJiiiiEEENS1_10collective13CollectiveMmaINS1_37MainloopSm90TmaGmmaWarpSpecializedFP8ILi2ENS5_IJNS4_1CILi1EEESB_SB_EEENS1_35KernelTmaWarpSpecializedCooperativeEEENS5_IJNSA_ILi128EEENSA_ILi64EEESG_EEENS_12float_e5m2_tENS5_IJlSB_lEEESI_SJ_NS4_8TiledMMAINS4_8MMA_AtomIJNS4_4SM904GMMA30MMA_64x64x32_F32E5M2E5M2_SS_TNILNSN_7ScaleInE1ELSP_1EEEEEENS4_6LayoutINS5_IJNSA_ILi2EEESB_SB_EEENS5_IJSB_NSA_ILi0EEESV_EEEEENS5_IJNS4_10UnderscoreESY_SY_EEEEENS4_13SM90_TMA_LOADENS4_14ComposedLayoutINS4_7SwizzleILi2ELi4ELi3EEENS4_18smem_ptr_flag_bitsILi8EEENSS_INS5_IJNSA_ILi8EEESG_EEENS5_IJSG_SB_EEEEEEEvNS4_8identityES11_S1B_vS1C_EENS_8epilogue10collective6detail29Sm90TmaWarpSpecializedAdapterINS1F_15DefaultEpilogueISI_SJ_SJ_NS1E_6thread17LinearCombinationISI_Li1EffLNS1J_9ScaleType4KindE0ELNS_15FloatRoundStyleE2ESI_EENS1_15EpilogueDefaultEEEEEvvEEEEvNT_6ParamsE)
        /*0020*/ 	.word	0x00000000
.L_16:


//--------------------- .nv.compat                --------------------------
	.section	.nv.compat,"",@"SHT_CUDA_COMPAT_INFO"
	.align	4
        /*0000*/ 	.byte	0x02, 0x09, 0x01, 0x00, 0x02, 0x02, 0x04, 0x00, 0x02, 0x05, 0x05, 0x00, 0x03, 0x07, 0x01, 0x01
        /*0010*/ 	.byte	0x02, 0x03, 0x01, 0x00, 0x02, 0x06, 0x01, 0x00, 0x04, 0x0b, 0x08, 0x00, 0x00, 0x00, 0x00, 0x00
        /*0020*/ 	.byte	0x00, 0x00, 0x00, 0x00


//--------------------- .nv.info._ZN7cutlass13device_kernelINS_4gemm6kernel13GemmUniversalIN4cute5tupleIJiiiiEEENS1_10collective13CollectiveMmaINS1_37MainloopSm90TmaGmmaWarpSpecializedFP8ILi2ENS5_IJNS4_1CILi1EEESB_SB_EEENS1_35KernelTmaWarpSpecializedCooperativeEEENS5_IJNSA_ILi128EEENSA_ILi64EEESG_EEENS_12float_e5m2_tENS5_IJlSB_lEEESI_SJ_NS4_8TiledMMAINS4_8MMA_AtomIJNS4_4SM904GMMA30MMA_64x64x32_F32E5M2E5M2_SS_TNILNSN_7ScaleInE1ELSP_1EEEEEENS4_6LayoutINS5_IJNSA_ILi2EEESB_SB_EEENS5_IJSB_NSA_ILi0EEESV_EEEEENS5_IJNS4_10UnderscoreESY_SY_EEEEENS4_13SM90_TMA_LOADENS4_14ComposedLayoutINS4_7SwizzleILi2ELi4ELi3EEENS4_18smem_ptr_flag_bitsILi8EEENSS_INS5_IJNSA_ILi8EEESG_EEENS5_IJSG_SB_EEEEEEEvNS4_8identityES11_S1B_vS1C_EENS_8epilogue10collective6detail29Sm90TmaWarpSpecializedAdapterINS1F_15DefaultEpilogueISI_SJ_SJ_NS1E_6thread17LinearCombinationISI_Li1EffLNS1J_9ScaleType4KindE0ELNS_15FloatRoundStyleE2ESI_EENS1_15EpilogueDefaultEEEEEvvEEEEvNT_6ParamsE --------------------------
	.section	.nv.info._ZN7cutlass13device_kernelINS_4gemm6kernel13GemmUniversalIN4cute5tupleIJiiiiEEENS1_10collective13CollectiveMmaINS1_37MainloopSm90TmaGmmaWarpSpecializedFP8ILi2ENS5_IJNS4_1CILi1EEESB_SB_EEENS1_35KernelTmaWarpSpecializedCooperativeEEENS5_IJNSA_ILi128EEENSA_ILi64EEESG_EEENS_12float_e5m2_tENS5_IJlSB_lEEESI_SJ_NS4_8TiledMMAINS4_8MMA_AtomIJNS4_4SM904GMMA30MMA_64x64x32_F32E5M2E5M2_SS_TNILNSN_7ScaleInE1ELSP_1EEEEEENS4_6LayoutINS5_IJNSA_ILi2EEESB_SB_EEENS5_IJSB_NSA_ILi0EEESV_EEEEENS5_IJNS4_10UnderscoreESY_SY_EEEEENS4_13SM90_TMA_LOADENS4_14ComposedLayoutINS4_7SwizzleILi2ELi4ELi3EEENS4_18smem_ptr_flag_bitsILi8EEENSS_INS5_IJNSA_ILi8EEESG_EEENS5_IJSG_SB_EEEEEEEvNS4_8identityES11_S1B_vS1C_EENS_8epilogue10collective6detail29Sm90TmaWarpSpecializedAdapterINS1F_15DefaultEpilogueISI_SJ_SJ_NS1E_6thread17LinearCombinationISI_Li1EffLNS1J_9ScaleType4KindE0ELNS_15FloatRoundStyleE2ESI_EENS1_15EpilogueDefaultEEEEEvvEEEEvNT_6ParamsE,"",@"SHT_CUDA_INFO"
	.sectionflags	@""
	.align	4


	//----- nvinfo : EIATTR_CUDA_API_VERSION
	.align		4
        /*0000*/ 	.byte	0x04, 0x37
        /*0002*/ 	.short	(.L_18 - .L_17)
.L_17:
        /*0004*/ 	.word	0x00000082


	//----- nvinfo : EIATTR_KPARAM_INFO
	.align		4
.L_18:
        /*0008*/ 	.byte	0x04, 0x17
        /*000a*/ 	.short	(.L_20 - .L_19)
.L_19:
        /*000c*/ 	.word	0x00000000
        /*0010*/ 	.short	0x0000
        /*0012*/ 	.short	0x0070
        /*0014*/ 	.byte	0x00, 0xf0, 0x01, 0x10


	//----- nvinfo : EIATTR_SPARSE_MMA_MASK
	.align		4
.L_20:
        /*0018*/ 	.byte	0x03, 0x50
        /*001a*/ 	.short	0x0000


	//----- nvinfo : EIATTR_MAXREG_COUNT
	.align		4
        /*001c*/ 	.byte	0x03, 0x1b
        /*001e*/ 	.short	0x00a8


	//----- nvinfo : EIATTR_NUM_BARRIERS
	.align		4
        /*0020*/ 	.byte	0x02, 0x4c
        /*0022*/ 	.byte	0x01
	.zero		1


	//----- nvinfo : EIATTR_MERCURY_ISA_VERSION
	.align		4
        /*0024*/ 	.byte	0x03, 0x5f
        /*0026*/ 	.short	0x0101


	//----- nvinfo : EIATTR_INT_WARP_WIDE_INSTR_OFFSETS
	.align		4
        /*0028*/ 	.byte	0x04, 0x31
        /*002a*/ 	.short	(.L_22 - .L_21)


	//   ....[0]....
.L_21:
        /*002c*/ 	.word	0x00000360


	//   ....[1]....
        /*0030*/ 	.word	0x00000370


	//   ....[2]....
        /*0034*/ 	.word	0x00000480


	//----- nvinfo : EIATTR_COOP_GROUP_MASK_REGIDS
	.align		4
.L_22:
        /*0038*/ 	.byte	0x04, 0x29
        /*003a*/ 	.short	(.L_24 - .L_23)


	//   ....[0]....
.L_23:
        /*003c*/ 	.word	0xffffffff


	//   ....[1]....
        /*0040*/ 	.word	0xffffffff


	//   ....[2]....
        /*0044*/ 	.word	0xffffffff


	//   ....[3]....
        /*0048*/ 	.word	0xffffffff


	//   ....[4]....
        /*004c*/ 	.word	0xffffffff


	//----- nvinfo : EIATTR_COOP_GROUP_INSTR_OFFSETS
	.align		4
.L_24:
        /*0050*/ 	.byte	0x04, 0x28
        /*0052*/ 	.short	(.L_26 - .L_25)


	//   ....[0]....
.L_25:
        /*0054*/ 	.word	0x00000060


	//   ....[1]....
        /*0058*/ 	.word	0x00000070


	//   ....[2]....
        /*005c*/ 	.word	0x00000130


	//   ....[3]....
        /*0060*/ 	.word	0x00000280


	//   ....[4]....
        /*0064*/ 	.word	0x00000fa0


	//----- nvinfo : EIATTR_REG_RECONFIG
	.align		4
.L_26:
        /*0068*/ 	.byte	0x01, 0x54
	.zero		2


	//----- nvinfo : EIATTR_MBARRIER_INSTR_OFFSETS
	.align		4
        /*006c*/ 	.byte	0x04, 0x39
        /*006e*/ 	.short	(.L_28 - .L_27)


	//   ....[0]....
.L_27:
        /*0070*/ 	.word	0x00000230
        /*0074*/ 	.word	0x000000ff
        /*0078*/ 	.word	0x00000000
        /*007c*/ 	.short	0x0100
        /*007e*/ 	.byte	0x08
	.zero		1


	//   ....[1]....
        /*0080*/ 	.word	0x00000240
        /*0084*/ 	.word	0x000000ff
        /*0088*/ 	.word	0x00000010
        /*008c*/ 	.short	0x0100
        /*008e*/ 	.byte	0x08
	.zero		1


	//   ....[2]....
        /*0090*/ 	.word	0x00000250
        /*0094*/ 	.word	0x000000ff
        /*0098*/ 	.word	0x00000008
        /*009c*/ 	.short	0x0100
        /*009e*/ 	.byte	0x08
	.zero		1


	//   ....[3]....
        /*00a0*/ 	.word	0x00000260
        /*00a4*/ 	.word	0x000000ff
        /*00a8*/ 	.word	0x00000018
        /*00ac*/ 	.short	0x0100
        /*00ae*/ 	.byte	0x08
	.zero		1


	//   ....[4]....
        /*00b0*/ 	.word	0x000004f0
        /*00b4*/ 	.word	0x000000ff
        /*00b8*/ 	.word	0x00000030
        /*00bc*/ 	.short	0x0100
        /*00be*/ 	.byte	0x06
	.zero		1


	//   ....[5]....
        /*00c0*/ 	.word	0x00000550
        /*00c4*/ 	.word	0x000000ff
        /*00c8*/ 	.word	0x00000038
        /*00cc*/ 	.short	0x0100
        /*00ce*/ 	.byte	0x06
	.zero		1


	//   ....[6]....
        /*00d0*/ 	.word	0x000012d0
        /*00d4*/ 	.word	0x000000ff
        /*00d8*/ 	.word	0x00000000
        /*00dc*/ 	.short	0x010a
        /*00de*/ 	.byte	0x06
	.zero		1


	//   ....[7]....
        /*00e0*/ 	.word	0x00001310
        /*00e4*/ 	.word	0x000000ff
        /*00e8*/ 	.word	0x00000000
        /*00ec*/ 	.short	0x010a
        /*00ee*/ 	.byte	0x06
	.zero		1


	//   ....[8]....
        /*00f0*/ 	.word	0x00001940
        /*00f4*/ 	.word	0x000000ff
        /*00f8*/ 	.word	0x00000000
        /*00fc*/ 	.short	0x010a
        /*00fe*/ 	.byte	0x0c
	.zero		1


	//   ....[9]....
        /*0100*/ 	.word	0x00001980
        /*0104*/ 	.word	0x000000ff
        /*0108*/ 	.word	0x00000000
        /*010c*/ 	.short	0x010a
        /*010e*/ 	.byte	0x0c
	.zero		1


	//   ....[10]....
        /*0110*/ 	.word	0x00001db0
        /*0114*/ 	.word	0x000000ff
        /*0118*/ 	.word	0x00000000
        /*011c*/ 	.short	0x0101
        /*011e*/ 	.byte	0x08
	.zero		1


	//   ....[11]....
        /*0120*/ 	.word	0x000021e0
        /*0124*/ 	.word	0x000000ff
        /*0128*/ 	.word	0x00000000
        /*012c*/ 	.short	0x0101
        /*012e*/ 	.byte	0x06
	.zero		1


	//   ....[12]....
        /*0130*/ 	.word	0x00005b90
        /*0134*/ 	.word	0x00000012
        /*0138*/ 	.word	0x00000010
        /*013c*/ 	.short	0x010a
        /*013e*/ 	.byte	0x3f
	.zero		1


	//   ....[13]....
        /*0140*/ 	.word	0x00005f50
        /*0144*/ 	.word	0x00000003
        /*0148*/ 	.word	0x00000038
        /*014c*/ 	.short	0x0101
        /*014e*/ 	.byte	0x3f
	.zero		1


	//   ....[14]....
        /*0150*/ 	.word	0x00006670
        /*0154*/ 	.word	0x00000005
        /*0158*/ 	.word	0x00000000
        /*015c*/ 	.short	0x010a
        /*015e*/ 	.byte	0x3f
	.zero		1


	//   ....[15]....
        /*0160*/ 	.word	0x000066f0
        /*0164*/ 	.word	0x00000003
        /*0168*/ 	.word	0x00000000
        /*016c*/ 	.short	0x010a
        /*016e*/ 	.byte	0x3f
	.zero		1


	//   ....[16]....
        /*0170*/ 	.word	0x00006760
        /*0174*/ 	.word	0x00000007
        /*0178*/ 	.word	0x00000000
        /*017c*/ 	.short	0x010a
        /*017e*/ 	.byte	0x3f
	.zero		1


	//   ....[17]....
        /*0180*/ 	.word	0x000067c0
        /*0184*/ 	.word	0x00000008
        /*0188*/ 	.word	0x00000000
        /*018c*/ 	.short	0x010a
        /*018e*/ 	.byte	0x3f
	.zero		1


	//   ....[18]....
        /*0190*/ 	.word	0x00006890
        /*0194*/ 	.word	0x00000012
        /*0198*/ 	.word	0x00000010
        /*019c*/ 	.short	0x010a
        /*019e*/ 	.byte	0x3f
	.zero		1


	//   ....[19]....
        /*01a0*/ 	.word	0x00006970
        /*01a4*/ 	.word	0x00000005
        /*01a8*/ 	.word	0x00000000
        /*01ac*/ 	.short	0x010a
        /*01ae*/ 	.byte	0x3f
	.zero		1


	//----- nvinfo : EIATTR_NUM_MBARRIERS
	.align		4
.L_28:
        /*01b0*/ 	.byte	0x03, 0x38
        /*01b2*/ 	.short	0x0006


	//----- nvinfo : EIATTR_EXIT_INSTR_OFFSETS
	.align		4
        /*01b4*/ 	.byte	0x04, 0x1c
        /*01b6*/ 	.short	(.L_30 - .L_29)


	//   ....[0]....
.L_29:
        /*01b8*/ 	.word	0x000005a0


	//   ....[1]....
        /*01bc*/ 	.word	0x00000e70


	//   ....[2]....
        /*01c0*/ 	.word	0x000051f0


	//   ....[3]....
        /*01c4*/ 	.word	0x00005830


	//   ....[4]....
        /*01c8*/ 	.word	0x00006740


	//----- nvinfo : EIATTR_MAX_THREADS
	.align		4
.L_30:
        /*01cc*/ 	.byte	0x04, 0x05
        /*01ce*/ 	.short	(.L_32 - .L_31)
.L_31:
        /*01d0*/ 	.word	0x00000180
        /*01d4*/ 	.word	0x00000001
        /*01d8*/ 	.word	0x00000001


	//----- nvinfo : EIATTR_CRS_STACK_SIZE
	.align		4
.L_32:
        /*01dc*/ 	.byte	0x04, 0x1e
        /*01de*/ 	.short	(.L_34 - .L_33)
.L_33:
        /*01e0*/ 	.word	0x00000000


	//----- nvinfo : EIATTR_CBANK_PARAM_SIZE
	.align		4
.L_34:
        /*01e4*/ 	.byte	0x03, 0x19
        /*01e6*/ 	.short	0x0470


	//----- nvinfo : EIATTR_PARAM_CBANK
	.align		4
        /*01e8*/ 	.byte	0x04, 0x0a
        /*01ea*/ 	.short	(.L_36 - .L_35)
	.align		4
.L_35:
        /*01ec*/ 	.word	index@(.nv.constant0._ZN7cutlass13device_kernelINS_4gemm6kernel13GemmUniversalIN4cute5tupleIJiiiiEEENS1_10collective13CollectiveMmaINS1_37MainloopSm90TmaGmmaWarpSpecializedFP8ILi2ENS5_IJNS4_1CILi1EEESB_SB_EEENS1_35KernelTmaWarpSpecializedCooperativeEEENS5_IJNSA_ILi128EEENSA_ILi64EEESG_EEENS_12float_e5m2_tENS5_IJlSB_lEEESI_SJ_NS4_8TiledMMAINS4_8MMA_AtomIJNS4_4SM904GMMA30MMA_64x64x32_F32E5M2E5M2_SS_TNILNSN_7ScaleInE1ELSP_1EEEEEENS4_6LayoutINS5_IJNSA_ILi2EEESB_SB_EEENS5_IJSB_NSA_ILi0EEESV_EEEEENS5_IJNS4_10UnderscoreESY_SY_EEEEENS4_13SM90_TMA_LOADENS4_14ComposedLayoutINS4_7SwizzleILi2ELi4ELi3EEENS4_18smem_ptr_flag_bitsILi8EEENSS_INS5_IJNSA_ILi8EEESG_EEENS5_IJSG_SB_EEEEEEEvNS4_8identityES11_S1B_vS1C_EENS_8epilogue10collective6detail29Sm90TmaWarpSpecializedAdapterINS1F_15DefaultEpilogueISI_SJ_SJ_NS1E_6thread17LinearCombinationISI_Li1EffLNS1J_9ScaleType4KindE0ELNS_15FloatRoundStyleE2ESI_EENS1_15EpilogueDefaultEEEEEvvEEEEvNT_6ParamsE)
        /*01f0*/ 	.short	0x0210
        /*01f2*/ 	.short	0x0470


	//----- nvinfo : EIATTR_SW_WAR
	.align		4
.L_36:
        /*01f4*/ 	.byte	0x04, 0x36
        /*01f6*/ 	.short	(.L_38 - .L_37)
.L_37:
        /*01f8*/ 	.word	0x00000008
.L_38:


//--------------------- .nv.callgraph             --------------------------
	.section	.nv.callgraph,"",@"SHT_CUDA_CALLGRAPH"
	.align	4
	.sectionentsize	8
	.align		4
        /*0000*/ 	.word	0x00000000
	.align		4
        /*0004*/ 	.word	0xffffffff
	.align		4
        /*0008*/ 	.word	0x00000000
	.align		4
        /*000c*/ 	.word	0xfffffffe
	.align		4
        /*0010*/ 	.word	0x00000000
	.align		4
        /*0014*/ 	.word	0xfffffffd
	.align		4
        /*0018*/ 	.word	0x00000000
	.align		4
        /*001c*/ 	.word	0xfffffffc


//--------------------- .nv.constant4             --------------------------
	.section	.nv.constant4,"a",@progbits
	.align	8
	.align		8
.nv.constant4:
        /*0000*/ 	.dword	_ZN40_INTERNAL_0af2e87d_4_k_cu_f998a15c_262464cuda3std3__45__cpo5beginE
	.align		8
        /*0008*/ 	.dword	_ZN40_INTERNAL_0af2e87d_4_k_cu_f998a15c_262464cuda3std3__45__cpo3endE
	.align		8
        /*0010*/ 	.dword	_ZN40_INTERNAL_0af2e87d_4_k_cu_f998a15c_262464cuda3std3__45__cpo6cbeginE
	.align		8
        /*0018*/ 	.dword	_ZN40_INTERNAL_0af2e87d_4_k_cu_f998a15c_262464cuda3std3__45__cpo4cendE
	.align		8
        /*0020*/ 	.dword	_ZN40_INTERNAL_0af2e87d_4_k_cu_f998a15c_262464cuda3std3__442_GLOBAL__N__0af2e87d_4_k_cu_f998a15c_262466ignoreE
	.align		8
        /*0028*/ 	.dword	_ZN40_INTERNAL_0af2e87d_4_k_cu_f998a15c_262464cuda3std3__419piecewise_constructE
	.align		8
        /*0030*/ 	.dword	_ZN40_INTERNAL_0af2e87d_4_k_cu_f998a15c_262464cuda3std3__48in_placeE
	.align		8
        /*0038*/ 	.dword	_ZN40_INTERNAL_0af2e87d_4_k_cu_f998a15c_262464cuda3std6ranges3__45__cpo4swapE
	.align		8
        /*0040*/ 	.dword	_ZN40_INTERNAL_0af2e87d_4_k_cu_f998a15c_262464cuda3std6ranges3__45__cpo9iter_moveE
	.align		8
        /*0048*/ 	.dword	_ZN40_INTERNAL_0af2e87d_4_k_cu_f998a15c_262464cute7productE
	.align		8
        /*0050*/ 	.dword	_ZN40_INTERNAL_0af2e87d_4_k_cu_f998a15c_262464cute1_E


//--------------------- .text._ZN7cutlass13device_kernelINS_4gemm6kernel13GemmUniversalIN4cute5tupleIJiiiiEEENS1_10collective13CollectiveMmaINS1_37MainloopSm90TmaGmmaWarpSpecializedFP8ILi2ENS5_IJNS4_1CILi1EEESB_SB_EEENS1_35KernelTmaWarpSpecializedCooperativeEEENS5_IJNSA_ILi128EEENSA_ILi64EEESG_EEENS_12float_e5m2_tENS5_IJlSB_lEEESI_SJ_NS4_8TiledMMAINS4_8MMA_AtomIJNS4_4SM904GMMA30MMA_64x64x32_F32E5M2E5M2_SS_TNILNSN_7ScaleInE1ELSP_1EEEEEENS4_6LayoutINS5_IJNSA_ILi2EEESB_SB_EEENS5_IJSB_NSA_ILi0EEESV_EEEEENS5_IJNS4_10UnderscoreESY_SY_EEEEENS4_13SM90_TMA_LOADENS4_14ComposedLayoutINS4_7SwizzleILi2ELi4ELi3EEENS4_18smem_ptr_flag_bitsILi8EEENSS_INS5_IJNSA_ILi8EEESG_EEENS5_IJSG_SB_EEEEEEEvNS4_8identityES11_S1B_vS1C_EENS_8epilogue10collective6detail29Sm90TmaWarpSpecializedAdapterINS1F_15DefaultEpilogueISI_SJ_SJ_NS1E_6thread17LinearCombinationISI_Li1EffLNS1J_9ScaleType4KindE0ELNS_15FloatRoundStyleE2ESI_EENS1_15EpilogueDefaultEEEEEvvEEEEvNT_6ParamsE --------------------------
	.section	.text._ZN7cutlass13device_kernelINS_4gemm6kernel13GemmUniversalIN4cute5tupleIJiiiiEEENS1_10collective13CollectiveMmaINS1_37MainloopSm90TmaGmmaWarpSpecializedFP8ILi2ENS5_IJNS4_1CILi1EEESB_SB_EEENS1_35KernelTmaWarpSpecializedCooperativeEEENS5_IJNSA_ILi128EEENSA_ILi64EEESG_EEENS_12float_e5m2_tENS5_IJlSB_lEEESI_SJ_NS4_8TiledMMAINS4_8MMA_AtomIJNS4_4SM904GMMA30MMA_64x64x32_F32E5M2E5M2_SS_TNILNSN_7ScaleInE1ELSP_1EEEEEENS4_6LayoutINS5_IJNSA_ILi2EEESB_SB_EEENS5_IJSB_NSA_ILi0EEESV_EEEEENS5_IJNS4_10UnderscoreESY_SY_EEEEENS4_13SM90_TMA_LOADENS4_14ComposedLayoutINS4_7SwizzleILi2ELi4ELi3EEENS4_18smem_ptr_flag_bitsILi8EEENSS_INS5_IJNSA_ILi8EEESG_EEENS5_IJSG_SB_EEEEEEEvNS4_8identityES11_S1B_vS1C_EENS_8epilogue10collective6detail29Sm90TmaWarpSpecializedAdapterINS1F_15DefaultEpilogueISI_SJ_SJ_NS1E_6thread17LinearCombinationISI_Li1EffLNS1J_9ScaleType4KindE0ELNS_15FloatRoundStyleE2ESI_EENS1_15EpilogueDefaultEEEEEvvEEEEvNT_6ParamsE,"ax",@progbits
	.align	128
.text._ZN7cutlass13device_kernelINS_4gemm6kernel13GemmUniversalIN4cute5tupleIJiiiiEEENS1_10collective13CollectiveMmaINS1_37MainloopSm90TmaGmmaWarpSpecializedFP8ILi2ENS5_IJNS4_1CILi1EEESB_SB_EEENS1_35KernelTmaWarpSpecializedCooperativeEEENS5_IJNSA_ILi128EEENSA_ILi64EEESG_EEENS_12float_e5m2_tENS5_IJlSB_lEEESI_SJ_NS4_8TiledMMAINS4_8MMA_AtomIJNS4_4SM904GMMA30MMA_64x64x32_F32E5M2E5M2_SS_TNILNSN_7ScaleInE1ELSP_1EEEEEENS4_6LayoutINS5_IJNSA_ILi2EEESB_SB_EEENS5_IJSB_NSA_ILi0EEESV_EEEEENS5_IJNS4_10UnderscoreESY_SY_EEEEENS4_13SM90_TMA_LOADENS4_14ComposedLayoutINS4_7SwizzleILi2ELi4ELi3EEENS4_18smem_ptr_flag_bitsILi8EEENSS_INS5_IJNSA_ILi8EEESG_EEENS5_IJSG_SB_EEEEEEEvNS4_8identityES11_S1B_vS1C_EENS_8epilogue10collective6detail29Sm90TmaWarpSpecializedAdapterINS1F_15DefaultEpilogueISI_SJ_SJ_NS1E_6thread17LinearCombinationISI_Li1EffLNS1J_9ScaleType4KindE0ELNS_15FloatRoundStyleE2ESI_EENS1_15EpilogueDefaultEEEEEvvEEEEvNT_6ParamsE:
        .type           _ZN7cutlass13device_kernelINS_4gemm6kernel13GemmUniversalIN4cute5tupleIJiiiiEEENS1_10collective13CollectiveMmaINS1_37MainloopSm90TmaGmmaWarpSpecializedFP8ILi2ENS5_IJNS4_1CILi1EEESB_SB_EEENS1_35KernelTmaWarpSpecializedCooperativeEEENS5_IJNSA_ILi128EEENSA_ILi64EEESG_EEENS_12float_e5m2_tENS5_IJlSB_lEEESI_SJ_NS4_8TiledMMAINS4_8MMA_AtomIJNS4_4SM904GMMA30MMA_64x64x32_F32E5M2E5M2_SS_TNILNSN_7ScaleInE1ELSP_1EEEEEENS4_6LayoutINS5_IJNSA_ILi2EEESB_SB_EEENS5_IJSB_NSA_ILi0EEESV_EEEEENS5_IJNS4_10UnderscoreESY_SY_EEEEENS4_13SM90_TMA_LOADENS4_14ComposedLayoutINS4_7SwizzleILi2ELi4ELi3EEENS4_18smem_ptr_flag_bitsILi8EEENSS_INS5_IJNSA_ILi8EEESG_EEENS5_IJSG_SB_EEEEEEEvNS4_8identityES11_S1B_vS1C_EENS_8epilogue10collective6detail29Sm90TmaWarpSpecializedAdapterINS1F_15DefaultEpilogueISI_SJ_SJ_NS1E_6thread17LinearCombinationISI_Li1EffLNS1J_9ScaleType4KindE0ELNS_15FloatRoundStyleE2ESI_EENS1_15EpilogueDefaultEEEEEvvEEEEvNT_6ParamsE,@function
        .size           _ZN7cutlass13device_kernelINS_4gemm6kernel13GemmUniversalIN4cute5tupleIJiiiiEEENS1_10collective13CollectiveMmaINS1_37MainloopSm90TmaGmmaWarpSpecializedFP8ILi2ENS5_IJNS4_1CILi1EEESB_SB_EEENS1_35KernelTmaWarpSpecializedCooperativeEEENS5_IJNSA_ILi128EEENSA_ILi64EEESG_EEENS_12float_e5m2_tENS5_IJlSB_lEEESI_SJ_NS4_8TiledMMAINS4_8MMA_AtomIJNS4_4SM904GMMA30MMA_64x64x32_F32E5M2E5M2_SS_TNILNSN_7ScaleInE1ELSP_1EEEEEENS4_6LayoutINS5_IJNSA_ILi2EEESB_SB_EEENS5_IJSB_NSA_ILi0EEESV_EEEEENS5_IJNS4_10UnderscoreESY_SY_EEEEENS4_13SM90_TMA_LOADENS4_14ComposedLayoutINS4_7SwizzleILi2ELi4ELi3EEENS4_18smem_ptr_flag_bitsILi8EEENSS_INS5_IJNSA_ILi8EEESG_EEENS5_IJSG_SB_EEEEEEEvNS4_8identityES11_S1B_vS1C_EENS_8epilogue10collective6detail29Sm90TmaWarpSpecializedAdapterINS1F_15DefaultEpilogueISI_SJ_SJ_NS1E_6thread17LinearCombinationISI_Li1EffLNS1J_9ScaleType4KindE0ELNS_15FloatRoundStyleE2ESI_EENS1_15EpilogueDefaultEEEEEvvEEEEvNT_6ParamsE,(.L_x_133 - _ZN7cutlass13device_kernelINS_4gemm6kernel13GemmUniversalIN4cute5tupleIJiiiiEEENS1_10collective13CollectiveMmaINS1_37MainloopSm90TmaGmmaWarpSpecializedFP8ILi2ENS5_IJNS4_1CILi1EEESB_SB_EEENS1_35KernelTmaWarpSpecializedCooperativeEEENS5_IJNSA_ILi128EEENSA_ILi64EEESG_EEENS_12float_e5m2_tENS5_IJlSB_lEEESI_SJ_NS4_8TiledMMAINS4_8MMA_AtomIJNS4_4SM904GMMA30MMA_64x64x32_F32E5M2E5M2_SS_TNILNSN_7ScaleInE1ELSP_1EEEEEENS4_6LayoutINS5_IJNSA_ILi2EEESB_SB_EEENS5_IJSB_NSA_ILi0EEESV_EEEEENS5_IJNS4_10UnderscoreESY_SY_EEEEENS4_13SM90_TMA_LOADENS4_14ComposedLayoutINS4_7SwizzleILi2ELi4ELi3EEENS4_18smem_ptr_flag_bitsILi8EEENSS_INS5_IJNSA_ILi8EEESG_EEENS5_IJSG_SB_EEEEEEEvNS4_8identityES11_S1B_vS1C_EENS_8epilogue10collective6detail29Sm90TmaWarpSpecializedAdapterINS1F_15DefaultEpilogueISI_SJ_SJ_NS1E_6thread17LinearCombinationISI_Li1EffLNS1J_9ScaleType4KindE0ELNS_15FloatRoundStyleE2ESI_EENS1_15EpilogueDefaultEEEEEvvEEEEvNT_6ParamsE)
        .other          _ZN7cutlass13device_kernelINS_4gemm6kernel13GemmUniversalIN4cute5tupleIJiiiiEEENS1_10collective13CollectiveMmaINS1_37MainloopSm90TmaGmmaWarpSpecializedFP8ILi2ENS5_IJNS4_1CILi1EEESB_SB_EEENS1_35KernelTmaWarpSpecializedCooperativeEEENS5_IJNSA_ILi128EEENSA_ILi64EEESG_EEENS_12float_e5m2_tENS5_IJlSB_lEEESI_SJ_NS4_8TiledMMAINS4_8MMA_AtomIJNS4_4SM904GMMA30MMA_64x64x32_F32E5M2E5M2_SS_TNILNSN_7ScaleInE1ELSP_1EEEEEENS4_6LayoutINS5_IJNSA_ILi2EEESB_SB_EEENS5_IJSB_NSA_ILi0EEESV_EEEEENS5_IJNS4_10UnderscoreESY_SY_EEEEENS4_13SM90_TMA_LOADENS4_14ComposedLayoutINS4_7SwizzleILi2ELi4ELi3EEENS4_18smem_ptr_flag_bitsILi8EEENSS_INS5_IJNSA_ILi8EEESG_EEENS5_IJSG_SB_EEEEEEEvNS4_8identityES11_S1B_vS1C_EENS_8epilogue10collective6detail29Sm90TmaWarpSpecializedAdapterINS1F_15DefaultEpilogueISI_SJ_SJ_NS1E_6thread17LinearCombinationISI_Li1EffLNS1J_9ScaleType4KindE0ELNS_15FloatRoundStyleE2ESI_EENS1_15EpilogueDefaultEEEEEvvEEEEvNT_6ParamsE,@"STO_CUDA_ENTRY STV_DEFAULT"
_ZN7cutlass13device_kernelINS_4gemm6kernel13GemmUniversalIN4cute5tupleIJiiiiEEENS1_10collective13CollectiveMmaINS1_37MainloopSm90TmaGmmaWarpSpecializedFP8ILi2ENS5_IJNS4_1CILi1EEESB_SB_EEENS1_35KernelTmaWarpSpecializedCooperativeEEENS5_IJNSA_ILi128EEENSA_ILi64EEESG_EEENS_12float_e5m2_tENS5_IJlSB_lEEESI_SJ_NS4_8TiledMMAINS4_8MMA_AtomIJNS4_4SM904GMMA30MMA_64x64x32_F32E5M2E5M2_SS_TNILNSN_7ScaleInE1ELSP_1EEEEEENS4_6LayoutINS5_IJNSA_ILi2EEESB_SB_EEENS5_IJSB_NSA_ILi0EEESV_EEEEENS5_IJNS4_10UnderscoreESY_SY_EEEEENS4_13SM90_TMA_LOADENS4_14ComposedLayoutINS4_7SwizzleILi2ELi4ELi3EEENS4_18smem_ptr_flag_bitsILi8EEENSS_INS5_IJNSA_ILi8EEESG_EEENS5_IJSG_SB_EEEEEEEvNS4_8identityES11_S1B_vS1C_EENS_8epilogue10collective6detail29Sm90TmaWarpSpecializedAdapterINS1F_15DefaultEpilogueISI_SJ_SJ_NS1E_6thread17LinearCombinationISI_Li1EffLNS1J_9ScaleType4KindE0ELNS_15FloatRoundStyleE2ESI_EENS1_15EpilogueDefaultEEEEEvvEEEEvNT_6ParamsE:
[----:B------:R-:W-:Y:S01]  /*0000*/  LDC R1, c[0x0][0x28] ;  /* 0x00000a00ff017b82 */ /* 0x000fe20000000800 */
[----:B------:R-:W0:Y:S01]  /*0010*/  S2R R2, SR_TID.X ;  /* 0x0000000000027919 */ /* 0x000e220000002100 */
[----:B------:R-:W-:Y:S01]  /*0020*/  ELECT P0, URZ, PT ;  /* 0x00000000003f782f */ /* 0x000fe20003800000 */
[----:B------:R-:W-:Y:S01]  /*0030*/  BSSY B0, `(.L_x_0) ;  /* 0x000000f000007945 */ /* 0x000fe20003800000 */
[--C-:B0-----:R-:W-:Y:S02]  /*0040*/  SHF.R.U32.HI R0, RZ, 0x5, R2.reuse ;  /* 0x00000005ff007819 */ /* 0x101fe40000011602 */
[----:B------:R-:W-:-:S03]  /*0050*/  SHF.R.U32.HI R4, RZ, 0x7, R2 ;  /* 0x00000007ff047819 */ /* 0x000fc60000011602 */
[----:B------:R-:W0:Y:S04]  /*0060*/  SHFL.IDX PT, R3, R0, RZ, 0x1f ;  /* 0x00001fff00037589 */ /* 0x000e2800000e0000 */
[----:B------:R1:W2:Y:S01]  /*0070*/  SHFL.IDX PT, R7, R4, RZ, 0x1f ;  /* 0x00001fff04077589 */ /* 0x0002a200000e0000 */
[----:B0-----:R-:W-:-:S13]  /*0080*/  ISETP.NE.OR P0, PT, R3, RZ, !P0 ;  /* 0x000000ff0300720c */ /* 0x001fda0004705670 */
[----:B-12---:R-:W-:Y:S05]  /*0090*/  @P0 BRA `(.L_x_1) ;  /* 0x0000000000200947 */ /* 0x006fea0003800000 */
[----:B------:R-:W-:Y:S02]  /*00a0*/  ULDC.64 UR4, c[0x0][0x198] ;  /* 0x0000660000047ab9 */ /* 0x000fe40000000a00 */
[----:B------:R-:W-:Y:S02]  /*00b0*/  UIADD3 UR6, UP0, UR4, 0xf0, URZ ;  /* 0x000000f004067890 */ /* 0x000fe4000ff1e03f */
[----:B------:R-:W-:Y:S02]  /*00c0*/  UIADD3 UR4, UP1, UR4, 0x1f0, URZ ;  /* 0x000001f004047890 */ /* 0x000fe4000ff3e03f */
[----:B------:R-:W-:Y:S02]  /*00d0*/  UIADD3.X UR7, URZ, UR5, URZ, UP0, !UPT ;  /* 0x000000053f077290 */ /* 0x000fe400087fe43f */
[----:B------:R-:W-:-:S07]  /*00e0*/  UIADD3.X UR5, URZ, UR5, URZ, UP1, !UPT ;  /* 0x000000053f057290 */ /* 0x000fce0008ffe43f */
[----:B------:R0:W-:Y:S02]  /*00f0*/  UTMACCTL.PF [UR6] ;  /* 0x00000000060079b9 */ /* 0x0001e40008040000 */
[----:B------:R0:W-:Y:S02]  /*0100*/  UTMACCTL.PF [UR4] ;  /* 0x00000000040079b9 */ /* 0x0001e40008040000 */
[----:B0-----:R-:W-:Y:S01]  /*0110*/  NOP ;  /* 0x0000000000007918 */ /* 0x001fe20000000000 */
.L_x_1:
[----:B------:R-:W-:Y:S05]  /*0120*/  BSYNC B0 ;  /* 0x0000000000007941 */ /* 0x000fea0003800000 */
.L_x_0:
[----:B------:R-:W0:Y:S02]  /*0130*/  SHFL.IDX PT, R4, R0, RZ, 0x1f ;  /* 0x00001fff00047589 */ /* 0x000e2400000e0000 */
[----:B0-----:R-:W-:-:S13]  /*0140*/  ISETP.NE.AND P0, PT, R4, RZ, PT ;  /* 0x000000ff0400720c */ /* 0x001fda0003f05270 */
[----:B------:R-:W-:Y:S05]  /*0150*/  @P0 BRA `(.L_x_2) ;  /* 0x0000000000480947 */ /* 0x000fea0003800000 */
[----:B------:R-:W0:Y:S01]  /*0160*/  S2UR UR8, SR_CgaCtaId ;  /* 0x00000000000879c3 */ /* 0x000e220000008800 */
[----:B------:R-:W-:Y:S01]  /*0170*/  UMOV UR4, 0x400 ;  /* 0x0000040000047882 */ /* 0x000fe20000000000 */
[----:B------:R-:W-:Y:S01]  /*0180*/  UMOV UR5, 0x1 ;  /* 0x0000000100057882 */ /* 0x000fe20000000000 */
[----:B------:R-:W-:Y:S01]  /*0190*/  UMOV UR6, 0x100 ;  /* 0x0000010000067882 */ /* 0x000fe20000000000 */
[----:B------:R-:W-:Y:S01]  /*01a0*/  ELECT P0, URZ, PT ;  /* 0x00000000003f782f */ /* 0x000fe20003800000 */
[----:B------:R-:W-:-:S04]  /*01b0*/  UIADD3 UR6, -UR6, 0x100000, URZ ;  /* 0x0010000006067890 */ /* 0x000fc8000fffe13f */
[----:B------:R-:W-:Y:S02]  /*01c0*/  USHF.L.U32 UR7, UR6, 0xb, URZ ;  /* 0x0000000b06077899 */ /* 0x000fe4000800063f */
[----:B------:R-:W-:Y:S02]  /*01d0*/  USHF.L.U32 UR6, UR6, 0x1, URZ ;  /* 0x0000000106067899 */ /* 0x000fe4000800063f */
[----:B0-----:R-:W-:Y:S02]  /*01e0*/  ULEA UR8, UR8, UR4, 0x18 ;  /* 0x0000000408087291 */ /* 0x001fe4000f8ec03f */
[----:B------:R-:W-:-:S04]  /*01f0*/  UIADD3 UR4, -UR5, 0x100000, URZ ;  /* 0x0010000005047890 */ /* 0x000fc8000fffe13f */
[----:B------:R-:W-:Y:S02]  /*0200*/  USHF.L.U32 UR5, UR4, 0xb, URZ ;  /* 0x0000000b04057899 */ /* 0x000fe4000800063f */
[----:B------:R-:W-:Y:S01]  /*0210*/  USHF.L.U32 UR4, UR4, 0x1, URZ ;  /* 0x0000000104047899 */ /* 0x000fe2000800063f */
[----:B------:R-:W0:Y:S11]  /*0220*/  FENCE.VIEW.ASYNC.S ;  /* 0x00000000000073c6 */ /* 0x000e360000000000 */
[----:B0-----:R0:W1:Y:S01]  /*0230*/  SYNCS.EXCH.64 URZ, [UR8], UR4 ;  /* 0x00000004083f75b2 */ /* 0x0010620008000100 */
[----:B------:R0:W2:Y:S01]  /*0240*/  SYNCS.EXCH.64 URZ, [UR8+0x10], UR6 ;  /* 0x00001006083f75b2 */ /* 0x0000a20008000100 */
[----:B------:R0:W3:Y:S01]  /*0250*/  SYNCS.EXCH.64 URZ, [UR8+0x8], UR4 ;  /* 0x00000804083f75b2 */ /* 0x0000e20008000100 */
[----:B------:R0:W4:Y:S01]  /*0260*/  SYNCS.EXCH.64 URZ, [UR8+0x18], UR6 ;  /* 0x00001806083f75b2 */ /* 0x0001220008000100 */
[----:B------:R-:W-:Y:S01]  /*0270*/  NOP ;  /* 0x0000000000007918 */ /* 0x000fe20000000000 */
.L_x_2:
[----:B------:R-:W5:Y:S01]  /*0280*/  SHFL.IDX PT, R0, R0, RZ, 0x1f ;  /* 0x00001fff00007589 */ /* 0x000f6200000e0000 */
[----:B------:R-:W1:Y:S01]  /*0290*/  LDC R4, c[0x0][0x65c] ;  /* 0x00019700ff047b82 */ /* 0x000e620000000800 */
[----:B------:R-:W-:Y:S02]  /*02a0*/  ELECT P0, URZ, PT ;  /* 0x00000000003f782f */ /* 0x000fe40003800000 */
[----:B------:R-:W-:Y:S01]  /*02b0*/  ISETP.NE.AND P2, PT, R7, RZ, PT ;  /* 0x000000ff0700720c */ /* 0x000fe20003f45270 */
[----:B------:R-:W2:Y:S01]  /*02c0*/  S2R R8, SR_CTAID.Y ;  /* 0x0000000000087919 */ /* 0x000ea20000002600 */
[----:B0-----:R-:W-:Y:S01]  /*02d0*/  UMOV UR4, 0x20 ;  /* 0x0000002000047882 */ /* 0x001fe20000000000 */
[----:B------:R-:W-:Y:S01]  /*02e0*/  NOP ;  /* 0x0000000000007918 */ /* 0x000fe20000000000 */
[----:B------:R-:W-:Y:S01]  /*02f0*/  NOP ;  /* 0x0000000000007918 */ /* 0x000fe20000000000 */
[----:B------:R-:W0:Y:S01]  /*0300*/  S2R R6, SR_CTAID.X ;  /* 0x0000000000067919 */ /* 0x000e220000002500 */
[----:B-----5:R-:W-:-:S02]  /*0310*/  ISETP.NE.OR P0, PT, R0, RZ, !P0 ;  /* 0x000000ff0000720c */ /* 0x020fc40004705670 */
[----:B-1----:R-:W-:Y:S02]  /*0320*/  ISETP.NE.AND P4, PT, R4, 0x1, PT ;  /* 0x000000010400780c */ /* 0x002fe40003f85270 */
[----:B------:R-:W-:-:S04]  /*0330*/  SHF.R.S32.HI R4, RZ, 0x1f, R3 ;  /* 0x0000001fff047819 */ /* 0x000fc80000011403 */
[----:B------:R-:W-:-:S04]  /*0340*/  LEA.HI R4, R4, R3, RZ, 0x2 ;  /* 0x0000000304047211 */ /* 0x000fc800078f10ff */
[----:B------:R-:W-:Y:S01]  /*0350*/  LOP3.LUT R4, R4, 0xfffffffc, RZ, 0xc0, !PT ;  /* 0xfffffffc04047812 */ /* 0x000fe200078ec0ff */
[----:B------:R-:W-:Y:S01]  /*0360*/  VOTEU.ALL UP0, P0 ;  /* 0x00000000003f7886 */ /* 0x000fe20000000000 */
[----:B------:R-:W-:Y:S01]  /*0370*/  VOTEU.ALL UP1, P0 ;  /* 0x00000000003f7886 */ /* 0x000fe20000020000 */
[----:B------:R-:W0:Y:S01]  /*0380*/  @P4 LDC R9, c[0x0][0x10] ;  /* 0x00000400ff094b82 */ /* 0x000e220000000800 */
[----:B------:R-:W-:Y:S02]  /*0390*/  @P4 IMAD.MOV.U32 R5, RZ, RZ, RZ ;  /* 0x000000ffff054224 */ /* 0x000fe400078e00ff */
[----:B------:R-:W-:Y:S01]  /*03a0*/  IMAD.IADD R3, R3, 0x1, -R4 ;  /* 0x0000000103037824 */ /* 0x000fe200078e0a04 */
[----:B------:R-:W-:Y:S01]  /*03b0*/  @!UP0 UMOV UR6, 0x400 ;  /* 0x0000040000068882 */ /* 0x000fe20000000000 */
[----:B------:R-:W-:-:S04]  /*03c0*/  @!UP0 UIADD3 UR4, -UR4, 0x100000, URZ ;  /* 0x0010000004048890 */ /* 0x000fc8000fffe13f */
[----:B------:R-:W-:Y:S02]  /*03d0*/  @!UP0 USHF.L.U32 UR5, UR4, 0xb, URZ ;  /* 0x0000000b04058899 */ /* 0x000fe4000800063f */
[----:B------:R-:W-:Y:S01]  /*03e0*/  @!UP0 USHF.L.U32 UR4, UR4, 0x1, URZ ;  /* 0x0000000104048899 */ /* 0x000fe2000800063f */
[----:B--2---:R-:W-:Y:S01]  /*03f0*/  @P4 IMAD.MOV.U32 R4, RZ, RZ, R8 ;  /* 0x000000ffff044224 */ /* 0x004fe200078e0008 */
[----:B------:R-:W1:Y:S01]  /*0400*/  @!UP0 S2UR UR7, SR_CgaCtaId ;  /* 0x00000000000789c3 */ /* 0x000e620000008800 */
[----:B------:R-:W-:-:S07]  /*0410*/  @P4 IMAD.MOV.U32 R13, RZ, RZ, RZ ;  /* 0x000000ffff0d4224 */ /* 0x000fce00078e00ff */
[----:B------:R-:W2:Y:S01]  /*0420*/  @!P4 LDC R11, c[0x0][0xc] ;  /* 0x00000300ff0bcb82 */ /* 0x000ea20000000800 */
[----:B0-----:R-:W-:-:S04]  /*0430*/  @P4 IMAD.WIDE.U32 R4, R6, R9, R4 ;  /* 0x0000000906044225 */ /* 0x001fc800078e0004 */
[----:B------:R-:W-:Y:S02]  /*0440*/  VIADD R9, R7, 0xffffffff ;  /* 0xffffffff07097836 */ /* 0x000fe40000000000 */
[----:B------:R-:W-:Y:S01]  /*0450*/  @P4 IMAD.MOV.U32 R0, RZ, RZ, R4 ;  /* 0x000000ffff004224 */ /* 0x000fe200078e0004 */
[----:B-1----:R-:W-:Y:S02]  /*0460*/  @!UP0 ULEA UR6, UR7, UR6, 0x18 ;  /* 0x0000000607068291 */ /* 0x002fe4000f8ec03f */
[----:B------:R-:W-:Y:S01]  /*0470*/  ISETP.GE.U32.AND P1, PT, R9, 0x2, PT ;  /* 0x000000020900780c */ /* 0x000fe20003f26070 */
[----:B------:R-:W-:Y:S01]  /*0480*/  VOTEU.ALL UP0, P0 ;  /* 0x00000000003f7886 */ /* 0x000fe20000000000 */
[----:B------:R-:W-:Y:S01]  /*0490*/  ISETP.NE.AND P0, PT, R3, 0x3, PT ;  /* 0x000000030300780c */ /* 0x000fe20003f05270 */
[----:B------:R-:W-:-:S03]  /*04a0*/  @P4 IMAD.IADD R5, R5, 0x1, R13 ;  /* 0x0000000105054824 */ /* 0x000fc600078e020d */
[----:B------:R-:W-:-:S04]  /*04b0*/  ISETP.EQ.OR P0, PT, R3, RZ, !P0 ;  /* 0x000000ff0300720c */ /* 0x000fc80004702670 */
[----:B------:R-:W-:Y:S01]  /*04c0*/  ISETP.EQ.AND P0, PT, R7, RZ, P0 ;  /* 0x000000ff0700720c */ /* 0x000fe20000702270 */
[----:B------:R-:W-:Y:S01]  /*04d0*/  IMAD.MOV.U32 R7, RZ, RZ, RZ ;  /* 0x000000ffff077224 */ /* 0x000fe200078e00ff */
[----:B------:R-:W0:Y:S02]  /*04e0*/  FENCE.VIEW.ASYNC.S ;  /* 0x00000000000073c6 */ /* 0x000e240000000000 */
[----:B0-----:R0:W3:Y:S01]  /*04f0*/  @!UP0 SYNCS.EXCH.64 URZ, [UR6+0x30], UR4 ;  /* 0x00003004063f85b2 */ /* 0x0010e20008000100 */
[----:B------:R-:W-:Y:S01]  /*0500*/  SEL R4, RZ, 0x1, !P0 ;  /* 0x00000001ff047807 */ /* 0x000fe20004000000 */
[----:B--2---:R-:W-:-:S03]  /*0510*/  @!P4 IMAD.WIDE.U32 R10, R11, R8, R6 ;  /* 0x000000080b0ac225 */ /* 0x004fc600078e0006 */
[----:B------:R-:W-:Y:S01]  /*0520*/  SEL R4, R4, 0x2, P1 ;  /* 0x0000000204047807 */ /* 0x000fe20000800000 */
[----:B------:R-:W-:Y:S02]  /*0530*/  @!P4 IMAD.MOV.U32 R0, RZ, RZ, R10 ;  /* 0x000000ffff00c224 */ /* 0x000fe400078e000a */
[----:B------:R-:W-:Y:S01]  /*0540*/  @!P4 IMAD.MOV.U32 R5, RZ, RZ, R11 ;  /* 0x000000ffff05c224 */ /* 0x000fe200078e000b */
[----:B------:R0:W3:Y:S01]  /*0550*/  @!UP1 SYNCS.EXCH.64 URZ, [UR6+0x38], UR4 ;  /* 0x00003804063f95b2 */ /* 0x0000e20008000100 */
[----:B------:R-:W-:Y:S01]  /*0560*/  NOP ;  /* 0x0000000000007918 */ /* 0x000fe20000000000 */
[----:B---34-:R-:W-:Y:S06]  /*0570*/  BAR.SYNC.DEFER_BLOCKING 0x0 ;  /* 0x0000000000007b1d */ /* 0x018fec0000010000 */
[----:B------:R-:W-:Y:S05]  /*0580*/  @!P2 BRA `(.L_x_3) ;  /* 0x0000004c001ca947 */ /* 0x000fea0003800000 */
[----:B------:R-:W-:-:S13]  /*0590*/  ISETP.GT.U32.AND P0, PT, R9, 0x1, PT ;  /* 0x000000010900780c */ /* 0x000fda0003f04070 */
[----:B0-----:R-:W-:Y:S05]  /*05a0*/  @P0 EXIT ;  /* 0x000000000000094d */ /* 0x001fea0003800000 */
[----:B------:R-:W-:Y:S01]  /*05b0*/  ULDC.64 UR4, c[0x0][0x650] ;  /* 0x0001940000047ab9 */ /* 0x000fe20000000a00 */
[----:B------:R-:W-:Y:S01]  /*05c0*/  PRMT R9, RZ, 0x7610, R9 ;  /* 0x00007610ff097816 */ /* 0x000fe20000000009 */
[----:B------:R-:W-:Y:S01]  /*05d0*/  IMAD.MOV.U32 R12, RZ, RZ, -0x1 ;  /* 0xffffffffff0c7424 */ /* 0x000fe200078e00ff */
[----:B------:R-:W-:Y:S01]  /*05e0*/  ISETP.GE.U32.AND P0, PT, R0, UR4, PT ;  /* 0x0000000400007c0c */ /* 0x000fe2000bf06070 */
[----:B------:R-:W-:Y:S02]  /*05f0*/  IMAD.MOV.U32 R13, RZ, RZ, -0x1 ;  /* 0xffffffffff0d7424 */ /* 0x000fe400078e00ff */
[----:B------:R-:W-:Y:S01]  /*0600*/  IMAD.MOV.U32 R69, RZ, RZ, -0x1 ;  /* 0xffffffffff457424 */ /* 0x000fe200078e00ff */
[----:B------:R-:W-:-:S13]  /*0610*/  ISETP.GE.U32.AND.EX P0, PT, R5, UR5, PT, P0 ;  /* 0x0000000505007c0c */ /* 0x000fda000bf06100 */
[----:B------:R-:W-:Y:S05]  /*0620*/  @P0 BRA `(.L_x_4) ;  /* 0x0000000400600947 */ /* 0x000fea0003800000 */
[----:B------:R-:W0:Y:S01]  /*0630*/  LDC.64 R16, c[0x0][0x628] ;  /* 0x00018a00ff107b82 */ /* 0x000e220000000a00 */
[----:B------:R-:W-:Y:S02]  /*0640*/  IMAD.MOV.U32 R10, RZ, RZ, R0 ;  /* 0x000000ffff0a7224 */ /* 0x000fe400078e0000 */
[----:B------:R-:W-:-:S05]  /*0650*/  IMAD.MOV.U32 R11, RZ, RZ, R5 ;  /* 0x000000ffff0b7224 */ /* 0x000fca00078e0005 */
[----:B------:R-:W1:Y:S08]  /*0660*/  LDC R18, c[0x0][0x630] ;  /* 0x00018c00ff127b82 */ /* 0x000e700000000800 */
[----:B------:R-:W2:Y:S01]  /*0670*/  LDC.64 R20, c[0x0][0x620] ;  /* 0x00018800ff147b82 */ /* 0x000ea20000000a00 */
[----:B0-----:R-:W-:-:S04]  /*0680*/  ISETP.NE.U32.AND P0, PT, R16, RZ, PT ;  /* 0x000000ff1000720c */ /* 0x001fc80003f05070 */
[----:B------:R-:W-:-:S13]  /*0690*/  ISETP.NE.AND.EX P0, PT, R17, RZ, PT, P0 ;  /* 0x000000ff1100720c */ /* 0x000fda0003f05300 */
[----:B-12---:R-:W-:Y:S05]  /*06a0*/  @!P0 BRA `(.L_x_5) ;  /* 0x0000000000288947 */ /* 0x006fea0003800000 */
[----:B------:R-:W0:Y:S02]  /*06b0*/  LDC R3, c[0x0][0x634] ;  /* 0x00018d00ff037b82 */ /* 0x000e240000000800 */
[----:B0-----:R-:W-:-:S05]  /*06c0*/  IADD3 R3, P0, R0, R3, RZ ;  /* 0x0000000300037210 */ /* 0x001fca0007f1e0ff */
[----:B------:R-:W-:-:S04]  /*06d0*/  IMAD.X R9, RZ, RZ, R5, P0 ;  /* 0x000000ffff097224 */ /* 0x000fc800000e0605 */
[----:B------:R-:W-:-:S04]  /*06e0*/  IMAD.WIDE.U32 R10, R9, R16, RZ ;  /* 0x00000010090a7225 */ /* 0x000fc800078e00ff */
[----:B------:R-:W-:-:S04]  /*06f0*/  IMAD.WIDE.U32 R12, P0, R3, R17, R10 ;  /* 0x00000011030c7225 */ /* 0x000fc8000780000a */
[----:B------:R-:W-:-:S04]  /*0700*/  IMAD.WIDE.U32 R10, R3, R16, RZ ;  /* 0x00000010030a7225 */ /* 0x000fc800078e00ff */
[----:B------:R-:W-:Y:S01]  /*0710*/  IMAD.X R15, RZ, RZ, RZ, P0 ;  /* 0x000000ffff0f7224 */ /* 0x000fe200000e06ff */
[----:B------:R-:W-:Y:S01]  /*0720*/  IADD3 RZ, P0, R11, R12, RZ ;  /* 0x0000000c0bff7210 */ /* 0x000fe20007f1e0ff */
[----:B------:R-:W-:-:S04]  /*0730*/  IMAD.MOV.U32 R14, RZ, RZ, R13 ;  /* 0x000000ffff0e7224 */ /* 0x000fc800078e000d */
[----:B------:R-:W-:-:S08]  /*0740*/  IMAD.WIDE.U32.X R10, R9, R17, R14, P0 ;  /* 0x00000011090a7225 */ /* 0x000fd000000e040e */
.L_x_5:
[-CC-:B------:R-:W-:Y:S01]  /*0750*/  SHF.R.U64 R69, R10, R18.reuse, R11.reuse ;  /* 0x000000120a457219 */ /* 0x180fe2000000120b */
[----:B------:R-:W0:Y:S01]  /*0760*/  LDC.64 R22, c[0x0][0x640] ;  /* 0x00019000ff167b82 */ /* 0x000e220000000a00 */
[----:B------:R-:W-:Y:S01]  /*0770*/  SHF.R.U32.HI R7, RZ, R18, R11 ;  /* 0x00000012ff077219 */ /* 0x000fe2000001160b */
[----:B------:R-:W-:Y:S01]  /*0780*/  ULDC UR4, c[0x0][0x150] ;  /* 0x0000540000047ab9 */ /* 0x000fe20000000800 */
[----:B------:R-:W-:Y:S01]  /*0790*/  IADD3 R9, P0, RZ, -R69, RZ ;  /* 0x80000045ff097210 */ /* 0x000fe20007f1e0ff */
[----:B------:R-:W-:Y:S01]  /*07a0*/  IMAD.MOV.U32 R10, RZ, RZ, R0 ;  /* 0x000000ffff0a7224 */ /* 0x000fe200078e0000 */
[----:B------:R-:W-:Y:S01]  /*07b0*/  I2FP.F32.U32 R3, R6 ;  /* 0x0000000600037245 */ /* 0x000fe20000201000 */
[----:B------:R-:W-:Y:S02]  /*07c0*/  IMAD.MOV.U32 R11, RZ, RZ, R5 ;  /* 0x000000ffff0b7224 */ /* 0x000fe400078e0005 */
[----:B------:R-:W1:Y:S01]  /*07d0*/  LDC R14, c[0x0][0x618] ;  /* 0x00018600ff0e7b82 */ /* 0x000e620000000800 */
[----:B------:R-:W-:-:S02]  /*07e0*/  IMAD.X R13, RZ, RZ, ~R7, P0 ;  /* 0x000000ffff0d7224 */ /* 0x000fc400000e0e07 */
[----:B------:R-:W-:Y:S01]  /*07f0*/  FMUL R3, R3, UR4 ;  /* 0x0000000403037c20 */ /* 0x000fe20008400000 */
[----:B------:R-:W-:Y:S01]  /*0800*/  IMAD.WIDE.U32 R10, R9, R20, R10 ;  /* 0x00000014090a7225 */ /* 0x000fe200078e000a */
[----:B------:R-:W-:-:S03]  /*0810*/  ULDC UR4, c[0x0][0x154] ;  /* 0x0000550000047ab9 */ /* 0x000fc60000000800 */
[----:B------:R-:W-:Y:S01]  /*0820*/  IMAD R12, R13, R20, RZ ;  /* 0x000000140d0c7224 */ /* 0x000fe200078e02ff */
[----:B------:R-:W2:Y:S01]  /*0830*/  LDC R7, c[0x0][0x144] ;  /* 0x00005100ff077b82 */ /* 0x000ea20000000800 */
[----:B------:R-:W3:Y:S01]  /*0840*/  F2I.U32.TRUNC.NTZ R3, R3 ;  /* 0x0000000300037305 */ /* 0x000ee2000020f000 */
[----:B------:R-:W-:Y:S02]  /*0850*/  IMAD.MOV.U32 R13, RZ, RZ, -0x1 ;  /* 0xffffffffff0d7424 */ /* 0x000fe400078e00ff */
[----:B------:R-:W-:-:S04]  /*0860*/  IMAD R9, R9, R21, R12 ;  /* 0x0000001509097224 */ /* 0x000fc800078e020c */
[----:B------:R-:W4:Y:S01]  /*0870*/  LDC R18, c[0x0][0x608] ;  /* 0x00018200ff127b82 */ /* 0x000f220000000800 */
[----:B------:R-:W-:Y:S01]  /*0880*/  IMAD.IADD R11, R11, 0x1, R9 ;  /* 0x000000010b0b7824 */ /* 0x000fe200078e0209 */
[----:B0-----:R-:W-:Y:S02]  /*0890*/  ISETP.NE.U32.AND P0, PT, R22, RZ, PT ;  /* 0x000000ff1600720c */ /* 0x001fe40003f05070 */
[----:B------:R-:W-:Y:S02]  /*08a0*/  I2FP.F32.U32 R9, R8 ;  /* 0x0000000800097245 */ /* 0x000fe40000201000 */
[----:B------:R-:W-:Y:S02]  /*08b0*/  ISETP.NE.AND.EX P0, PT, R23, RZ, PT, P0 ;  /* 0x000000ff1700720c */ /* 0x000fe40003f05300 */
[----:B------:R-:W0:Y:S01]  /*08c0*/  LDC R12, c[0x0][0x658] ;  /* 0x00019600ff0c7b82 */ /* 0x000e220000000800 */
[-C--:B-1----:R-:W-:Y:S01]  /*08d0*/  SHF.R.U64 R16, R10, R14.reuse, R11 ;  /* 0x0000000e0a107219 */ /* 0x082fe2000000120b */
[----:B---3--:R-:W-:Y:S01]  /*08e0*/  IMAD.MOV R10, RZ, RZ, -R3 ;  /* 0x000000ffff0a7224 */ /* 0x008fe200078e0a03 */
[----:B------:R-:W-:-:S05]  /*08f0*/  SHF.R.U32.HI R11, RZ, R14, R11 ;  /* 0x0000000eff0b7219 */ /* 0x000fca000001160b */
[----:B------:R-:W1:Y:S01]  /*0900*/  LDC R17, c[0x0][0x148] ;  /* 0x00005200ff117b82 */ /* 0x000e620000000800 */
[----:B--2---:R-:W-:Y:S02]  /*0910*/  IMAD R3, R7, R10, R6 ;  /* 0x0000000a07037224 */ /* 0x004fe400078e0206 */
[----:B------:R-:W-:-:S04]  /*0920*/  FMUL R7, R9, UR4 ;  /* 0x0000000409077c20 */ /* 0x000fc80008400000 */
[----:B------:R2:W3:Y:S01]  /*0930*/  F2I.U32.TRUNC.NTZ R15, R7 ;  /* 0x00000007000f7305 */ /* 0x0004e2000020f000 */
[----:B------:R-:W1:Y:S01]  /*0940*/  LDC R21, c[0x0][0x600] ;  /* 0x00018000ff157b82 */ /* 0x000e620000000800 */
[-CC-:B----4-:R-:W-:Y:S02]  /*0950*/  SHF.R.U64 R27, R16, R18.reuse, R11.reuse ;  /* 0x00000012101b7219 */ /* 0x190fe4000000120b */
[----:B------:R-:W-:Y:S01]  /*0960*/  SHF.R.U32.HI R9, RZ, R18, R11 ;  /* 0x00000012ff097219 */ /* 0x000fe2000001160b */
[----:B------:R-:W-:-:S04]  /*0970*/  IMAD.MOV.U32 R11, RZ, RZ, 0x1 ;  /* 0x00000001ff0b7424 */ /* 0x000fc800078e00ff */
[----:B------:R-:W4:Y:S01]  /*0980*/  LDC R20, c[0x0][0x648] ;  /* 0x00019200ff147b82 */ /* 0x000f220000000800 */
[-C--:B0-----:R-:W-:Y:S02]  /*0990*/  SHF.L.U32 R6, R13, R12.reuse, RZ ;  /* 0x0000000c0d067219 */ /* 0x081fe400000006ff */
[-CC-:B------:R-:W-:Y:S02]  /*09a0*/  SHF.R.U64 R18, R27, R12.reuse, R9.reuse ;  /* 0x0000000c1b127219 */ /* 0x180fe40000001209 */
[----:B------:R-:W-:Y:S02]  /*09b0*/  SHF.R.U32.HI R19, RZ, R12, R9 ;  /* 0x0000000cff137219 */ /* 0x000fe40000011609 */
[----:B------:R-:W-:Y:S01]  /*09c0*/  LOP3.LUT R14, RZ, R6, RZ, 0x33, !PT ;  /* 0x00000006ff0e7212 */ /* 0x000fe200078e33ff */
[----:B------:R-:W0:Y:S01]  /*09d0*/  LDC R25, c[0x0][0x638] ;  /* 0x00018e00ff197b82 */ /* 0x000e220000000800 */
[----:B------:R-:W-:Y:S01]  /*09e0*/  SHF.L.U32 R9, R11, R12, RZ ;  /* 0x0000000c0b097219 */ /* 0x000fe200000006ff */
[----:B------:R-:W-:-:S02]  /*09f0*/  IMAD.MOV.U32 R6, RZ, RZ, R18 ;  /* 0x000000ffff067224 */ /* 0x000fc400078e0012 */
[----:B--2---:R-:W-:-:S04]  /*0a00*/  IMAD.MOV.U32 R7, RZ, RZ, R19 ;  /* 0x000000ffff077224 */ /* 0x004fc800078e0013 */
[----:B------:R-:W2:Y:S01]  /*0a10*/  LDC R24, c[0x0][0x610] ;  /* 0x00018400ff187b82 */ /* 0x000ea20000000800 */
[----:B---3--:R-:W-:Y:S05]  /*0a20*/  @!P0 BRA `(.L_x_6) ;  /* 0x0000000000288947 */ /* 0x008fea0003800000 */
[----:B------:R-:W3:Y:S02]  /*0a30*/  LDC R13, c[0x0][0x64c] ;  /* 0x00019300ff0d7b82 */ /* 0x000ee40000000800 */
[----:B---3--:R-:W-:-:S05]  /*0a40*/  IADD3 R13, P0, R18, R13, RZ ;  /* 0x0000000d120d7210 */ /* 0x008fca0007f1e0ff */
        /* <DEDUP_REMOVED lines=8> */
.L_x_6:
[----:B----4-:R-:W-:Y:S01]  /*0ad0*/  SHF.R.U64 R6, R6, R20, R7 ;  /* 0x0000001406067219 */ /* 0x010fe20000001207 */
[----:B-1----:R-:W-:Y:S01]  /*0ae0*/  VIADD R7, R21, 0xffffffff ;  /* 0xffffffff15077836 */ /* 0x002fe20000000000 */
[----:B------:R-:W-:Y:S01]  /*0af0*/  LOP3.LUT R14, R27, R14, RZ, 0xc0, !PT ;  /* 0x0000000e1b0e7212 */ /* 0x000fe200078ec0ff */
[----:B------:R-:W-:Y:S02]  /*0b00*/  IMAD.MOV R15, RZ, RZ, -R15 ;  /* 0x000000ffff0f7224 */ /* 0x000fe400078e0a0f */
[----:B------:R-:W-:Y:S01]  /*0b10*/  IMAD.MOV R10, RZ, RZ, -R6 ;  /* 0x000000ffff0a7224 */ /* 0x000fe200078e0a06 */
[----:B------:R-:W-:Y:S01]  /*0b20*/  LOP3.LUT R7, R16, R7, RZ, 0xc0, !PT ;  /* 0x0000000710077212 */ /* 0x000fe200078ec0ff */
[----:B------:R-:W-:Y:S02]  /*0b30*/  IMAD R14, R9, R6, R14 ;  /* 0x00000006090e7224 */ /* 0x000fe400078e020e */
[----:B------:R-:W-:Y:S02]  /*0b40*/  @P4 IMAD R3, R17, R15, R8 ;  /* 0x0000000f11034224 */ /* 0x000fe400078e0208 */
[----:B0-----:R-:W-:-:S02]  /*0b50*/  IMAD R6, R10, R25, R18 ;  /* 0x000000190a067224 */ /* 0x001fc400078e0212 */
[----:B--2---:R-:W-:Y:S02]  /*0b60*/  IMAD R3, R14, R24, R3 ;  /* 0x000000180e037224 */ /* 0x004fe400078e0203 */
[----:B------:R-:W-:Y:S02]  /*0b70*/  IMAD R6, R6, R21, R7 ;  /* 0x0000001506067224 */ /* 0x000fe400078e0207 */
[----:B------:R-:W-:-:S03]  /*0b80*/  IMAD.MOV.U32 R9, RZ, RZ, 0x1 ;  /* 0x00000001ff097424 */ /* 0x000fc600078e00ff */
[----:B------:R-:W-:Y:S02]  /*0b90*/  SEL R13, R6, R3, !P4 ;  /* 0x00000003060d7207 */ /* 0x000fe40006000000 */
[----:B------:R-:W-:-:S07]  /*0ba0*/  SEL R12, R3, R6, !P4 ;  /* 0x00000006030c7207 */ /* 0x000fce0006000000 */
.L_x_4:
[----:B------:R-:W-:-:S08]  /*0bb0*/  NOP ;  /* 0x0000000000007918 */ /* 0x000fd00000000000 */
[----:B------:R-:W0:Y:S02]  /*0bc0*/  USETMAXREG.TRY_ALLOC.CTAPOOL UP0, 0xe8 ;  /* 0x000000e8000079c8 */ /* 0x000e240008000600 */
[----:B0-----:R-:W-:-:S13]  /*0bd0*/  PLOP3.LUT P0, PT, PT, PT, UP0, 0x80, 0x0 ;  /* 0x000000000000781c */ /* 0x001fda0003f0f008 */
[----:B------:R-:W-:Y:S05]  /*0be0*/  @!P0 BRA `(.L_x_4) ;  /* 0xfffffffc00f08947 */ /* 0x000fea000383ffff */
[----:B------:R-:W-:Y:S01]  /*0bf0*/  ULDC.64 UR4, c[0x0][0x598] ;  /* 0x0001660000047ab9 */ /* 0x000fe20000000a00 */
[----:B------:R-:W-:Y:S01]  /*0c00*/  ULDC.64 UR18, c[0x0][0x208] ;  /* 0x0000820000127ab9 */ /* 0x000fe20000000a00 */
[----:B------:R-:W-:-:S04]  /*0c10*/  ISETP.NE.U32.AND P0, PT, RZ, UR4, PT ;  /* 0x00000004ff007c0c */ /* 0x000fc8000bf05070 */
[----:B------:R-:W-:-:S13]  /*0c20*/  ISETP.NE.AND.EX P0, PT, RZ, UR5, PT, P0 ;  /* 0x00000005ff007c0c */ /* 0x000fda000bf05300 */
[----:B------:R-:W-:Y:S05]  /*0c30*/  @!P0 BRA `(.L_x_7) ;  /* 0x00000000001c8947 */ /* 0x000fea0003800000 */
[----:B------:R-:W0:Y:S02]  /*0c40*/  LDC.64 R6, c[0x0][0x598] ;  /* 0x00016600ff067b82 */ /* 0x000e240000000a00 */
[----:B0-----:R-:W2:Y:S02]  /*0c50*/  LDG.E.64 R6, desc[UR18][R6.64] ;  /* 0x0000001206067981 */ /* 0x001ea4000c1e1b00 */
[----:B--2---:R-:W-:-:S04]  /*0c60*/  ISETP.NE.U32.AND P0, PT, R6, RZ, PT ;  /* 0x000000ff0600720c */ /* 0x004fc80003f05070 */
[----:B------:R-:W-:-:S13]  /*0c70*/  ISETP.NE.AND.EX P0, PT, R7, RZ, PT, P0 ;  /* 0x000000ff0700720c */ /* 0x000fda0003f05300 */
[----:B------:R-:W-:Y:S05]  /*0c80*/  @!P0 BRA `(.L_x_7) ;  /* 0x0000000000088947 */ /* 0x000fea0003800000 */
[----:B------:R0:W5:Y:S01]  /*0c90*/  LD.E R3, desc[UR18][R6.64] ;  /* 0x0000001206037980 */ /* 0x000162000c101900 */
[----:B------:R-:W-:Y:S05]  /*0ca0*/  BRA `(.L_x_8) ;  /* 0x0000000000207947 */ /* 0x000fea0003800000 */
.L_x_7:
[----:B------:R-:W-:Y:S02]  /*0cb0*/  ULDC.64 UR4, c[0x0][0x588] ;  /* 0x0001620000047ab9 */ /* 0x000fe40000000a00 */
[----:B------:R-:W-:-:S04]  /*0cc0*/  ISETP.NE.U32.AND P0, PT, RZ, UR4, PT ;  /* 0x00000004ff007c0c */ /* 0x000fc8000bf05070 */
[----:B------:R-:W-:-:S13]  /*0cd0*/  ISETP.NE.AND.EX P0, PT, RZ, UR5, PT, P0 ;  /* 0x00000005ff007c0c */ /* 0x000fda000bf05300 */
[----:B------:R-:W-:Y:S05]  /*0ce0*/  @!P0 BRA `(.L_x_9) ;  /* 0x00000000000c8947 */ /* 0x000fea0003800000 */
[----:B------:R-:W0:Y:S02]  /*0cf0*/  LDC.64 R6, c[0x0][0x588] ;  /* 0x00016200ff067b82 */ /* 0x000e240000000a00 */
[----:B0-----:R1:W5:Y:S01]  /*0d00*/  LDG.E R3, desc[UR18][R6.64] ;  /* 0x0000001206037981 */ /* 0x001362000c1e1900 */
[----:B------:R-:W-:Y:S05]  /*0d10*/  BRA `(.L_x_8) ;  /* 0x0000000000047947 */ /* 0x000fea0003800000 */
.L_x_9:
[----:B------:R-:W2:Y:S02]  /*0d20*/  LDC R3, c[0x0][0x580] ;  /* 0x00016000ff037b82 */ /* 0x000ea40000000800 */
.L_x_8:
[----:B------:R-:W-:Y:S02]  /*0d30*/  ULDC.64 UR4, c[0x0][0x5a0] ;  /* 0x0001680000047ab9 */ /* 0x000fe40000000a00 */
[----:B------:R-:W-:-:S04]  /*0d40*/  ISETP.NE.U32.AND P0, PT, RZ, UR4, PT ;  /* 0x00000004ff007c0c */ /* 0x000fc8000bf05070 */
[----:B------:R-:W-:-:S13]  /*0d50*/  ISETP.NE.AND.EX P0, PT, RZ, UR5, PT, P0 ;  /* 0x00000005ff007c0c */ /* 0x000fda000bf05300 */
[----:B------:R-:W-:Y:S05]  /*0d60*/  @!P0 BRA `(.L_x_10) ;  /* 0x00000000001c8947 */ /* 0x000fea0003800000 */
[----:B01----:R-:W0:Y:S02]  /*0d70*/  LDC.64 R6, c[0x0][0x5a0] ;  /* 0x00016800ff067b82 */ /* 0x003e240000000a00 */
[----:B0-----:R-:W3:Y:S02]  /*0d80*/  LDG.E.64 R6, desc[UR18][R6.64] ;  /* 0x0000001206067981 */ /* 0x001ee4000c1e1b00 */
[----:B---3--:R-:W-:-:S04]  /*0d90*/  ISETP.NE.U32.AND P0, PT, R6, RZ, PT ;  /* 0x000000ff0600720c */ /* 0x008fc80003f05070 */
[----:B------:R-:W-:-:S13]  /*0da0*/  ISETP.NE.AND.EX P0, PT, R7, RZ, PT, P0 ;  /* 0x000000ff0700720c */ /* 0x000fda0003f05300 */
[----:B------:R-:W-:Y:S05]  /*0db0*/  @!P0 BRA `(.L_x_10) ;  /* 0x0000000000088947 */ /* 0x000fea0003800000 */
[----:B------:R0:W5:Y:S01]  /*0dc0*/  LD.E R10, desc[UR18][R6.64] ;  /* 0x00000012060a7980 */ /* 0x000162000c101900 */
[----:B------:R-:W-:Y:S05]  /*0dd0*/  BRA `(.L_x_11) ;  /* 0x0000000000207947 */ /* 0x000fea0003800000 */
.L_x_10:
[----:B------:R-:W-:Y:S02]  /*0de0*/  ULDC.64 UR4, c[0x0][0x590] ;  /* 0x0001640000047ab9 */ /* 0x000fe40000000a00 */
[----:B------:R-:W-:-:S04]  /*0df0*/  ISETP.NE.U32.AND P0, PT, RZ, UR4, PT ;  /* 0x00000004ff007c0c */ /* 0x000fc8000bf05070 */
[----:B------:R-:W-:-:S13]  /*0e00*/  ISETP.NE.AND.EX P0, PT, RZ, UR5, PT, P0 ;  /* 0x00000005ff007c0c */ /* 0x000fda000bf05300 */
[----:B------:R-:W-:Y:S05]  /*0e10*/  @!P0 BRA `(.L_x_12) ;  /* 0x00000000000c8947 */ /* 0x000fea0003800000 */
[----:B------:R-:W3:Y:S02]  /*0e20*/  LDC.64 R10, c[0x0][0x590] ;  /* 0x00016400ff0a7b82 */ /* 0x000ee40000000a00 */
[----:B---3--:R3:W5:Y:S01]  /*0e30*/  LDG.E R10, desc[UR18][R10.64] ;  /* 0x000000120a0a7981 */ /* 0x008762000c1e1900 */
[----:B------:R-:W-:Y:S05]  /*0e40*/  BRA `(.L_x_11) ;  /* 0x0000000000047947 */ /* 0x000fea0003800000 */
.L_x_12:
[----:B------:R-:W4:Y:S02]  /*0e50*/  LDC R10, c[0x0][0x584] ;  /* 0x00016100ff0a7b82 */ /* 0x000f240000000800 */
.L_x_11:
[----:B------:R-:W-:-:S13]  /*0e60*/  LOP3.LUT P0, RZ, R9, 0xff, RZ, 0xc0, !PT ;  /* 0x000000ff09ff7812 */ /* 0x000fda000780c0ff */
[----:B------:R-:W-:Y:S05]  /*0e70*/  @!P0 EXIT ;  /* 0x000000000000894d */ /* 0x000fea0003800000 */
[----:B------:R-:W-:Y:S01]  /*0e80*/  ULDC UR4, c[0x0][0x28c] ;  /* 0x0000a30000047ab9 */ /* 0x000fe20000000800 */
[----:B------:R-:W-:Y:S01]  /*0e90*/  LOP3.LUT R80, R4, 0x1, RZ, 0xfc, !PT ;  /* 0x0000000104507812 */ /* 0x000fe200078efcff */
[----:B------:R-:W-:-:S04]  /*0ea0*/  UIADD3 UR4, UR4, 0x3f, URZ ;  /* 0x0000003f04047890 */ /* 0x000fc8000fffe03f */
[----:B------:R-:W-:-:S04]  /*0eb0*/  USHF.R.S32.HI UR5, URZ, 0x1f, UR4 ;  /* 0x0000001f3f057899 */ /* 0x000fc80008011404 */
[----:B------:R-:W-:-:S03]  /*0ec0*/  ULEA.HI UR5, UR5, UR4, URZ, 0x6 ;  /* 0x0000000405057291 */ /* 0x000fc6000f8f303f */
[----:B------:R-:W-:Y:S01]  /*0ed0*/  UMOV UR4, URZ ;  /* 0x0000003f00047c82 */ /* 0x000fe20008000000 */
[----:B------:R-:W-:-:S03]  /*0ee0*/  USHF.R.S32.HI UR9, URZ, 0x6, UR5 ;  /* 0x000000063f097899 */ /* 0x000fc60008011405 */
[----:B------:R-:W-:-:S09]  /*0ef0*/  UMOV UR5, URZ ;  /* 0x0000003f00057c82 */ /* 0x000fd20008000000 */
.L_x_101:
[----:B01----:R-:W-:Y:S01]  /*0f00*/  LOP3.LUT R6, R2, 0x80, RZ, 0xc0, !PT ;  /* 0x0000008002067812 */ /* 0x003fe200078ec0ff */
[----:B------:R-:W0:Y:S01]  /*0f10*/  S2UR UR13, SR_CgaCtaId ;  /* 0x00000000000d79c3 */ /* 0x000e220000008800 */
[----:B------:R-:W-:Y:S01]  /*0f20*/  UMOV UR12, 0x400 ;  /* 0x00000400000c7882 */ /* 0x000fe20000000000 */
[----:B------:R-:W-:Y:S01]  /*0f30*/  UMOV UR6, URZ ;  /* 0x0000003f00067c82 */ /* 0x000fe20008000000 */
[----:B------:R-:W-:Y:S01]  /*0f40*/  SHF.R.U32.HI R6, RZ, 0x7, R6 ;  /* 0x00000007ff067819 */ /* 0x000fe20000011606 */
[----:B------:R-:W-:Y:S01]  /*0f50*/  UMOV UR7, URZ ;  /* 0x0000003f00077c82 */ /* 0x000fe20008000000 */
[----:B------:R-:W-:Y:S01]  /*0f60*/  UMOV UR16, UR5 ;  /* 0x0000000500107c82 */ /* 0x000fe20008000000 */
[----:B------:R-:W-:Y:S01]  /*0f70*/  CS2R R14, SRZ ;  /* 0x00000000000e7805 */ /* 0x000fe2000001ff00 */
[----:B---3--:R-:W-:Y:S01]  /*0f80*/  IMAD.MOV.U32 R11, RZ, RZ, RZ ;  /* 0x000000ffff0b7224 */ /* 0x008fe200078e00ff */
[----:B------:R-:W1:Y:S01]  /*0f90*/  LDC R7, c[0x0][0x28c] ;  /* 0x0000a300ff077b82 */ /* 0x000e620000000800 */
[----:B------:R-:W3:Y:S01]  /*0fa0*/  SHFL.IDX PT, R6, R6, RZ, 0x1f ;  /* 0x00001fff06067589 */ /* 0x000ee200000e0000 */
[----:B------:R-:W-:-:S02]  /*0fb0*/  CS2R R18, SRZ ;  /* 0x0000000000127805 */ /* 0x000fc4000001ff00 */
[----:B------:R-:W-:Y:S02]  /*0fc0*/  CS2R R20, SRZ ;  /* 0x0000000000147805 */ /* 0x000fe4000001ff00 */
[----:B------:R-:W-:Y:S02]  /*0fd0*/  CS2R R22, SRZ ;  /* 0x0000000000167805 */ /* 0x000fe4000001ff00 */
[----:B------:R-:W-:Y:S02]  /*0fe0*/  CS2R R56, SRZ ;  /* 0x0000000000387805 */ /* 0x000fe4000001ff00 */
[----:B------:R-:W-:Y:S02]  /*0ff0*/  CS2R R58, SRZ ;  /* 0x00000000003a7805 */ /* 0x000fe4000001ff00 */
[----:B------:R-:W-:Y:S02]  /*1000*/  CS2R R60, SRZ ;  /* 0x00000000003c7805 */ /* 0x000fe4000001ff00 */
[----:B------:R-:W-:-:S02]  /*1010*/  CS2R R62, SRZ ;  /* 0x00000000003e7805 */ /* 0x000fc4000001ff00 */
[----:B------:R-:W-:Y:S02]  /*1020*/  CS2R R64, SRZ ;  /* 0x0000000000407805 */ /* 0x000fe4000001ff00 */
[----:B------:R-:W-:Y:S01]  /*1030*/  CS2R R66, SRZ ;  /* 0x0000000000427805 */ /* 0x000fe2000001ff00 */
[----:B------:R-:W-:Y:S01]  /*1040*/  IMAD.MOV.U32 R68, RZ, RZ, RZ ;  /* 0x000000ffff447224 */ /* 0x000fe200078e00ff */
[----:B------:R-:W-:Y:S02]  /*1050*/  CS2R R70, SRZ ;  /* 0x0000000000467805 */ /* 0x000fe4000001ff00 */
[----:B------:R-:W-:Y:S02]  /*1060*/  CS2R R72, SRZ ;  /* 0x0000000000487805 */ /* 0x000fe4000001ff00 */
[----:B------:R-:W-:Y:S02]  /*1070*/  CS2R R74, SRZ ;  /* 0x00000000004a7805 */ /* 0x000fe4000001ff00 */
[----:B------:R-:W-:-:S02]  /*1080*/  CS2R R76, SRZ ;  /* 0x00000000004c7805 */ /* 0x000fc4000001ff00 */
[----:B------:R-:W-:Y:S01]  /*1090*/  CS2R R78, SRZ ;  /* 0x00000000004e7805 */ /* 0x000fe2000001ff00 */
[----:B------:R-:W-:Y:S01]  /*10a0*/  IMAD.U32 R9, RZ, RZ, UR4 ;  /* 0x00000004ff097e24 */ /* 0x000fe2000f8e00ff */
[----:B------:R-:W-:Y:S02]  /*10b0*/  CS2R R24, SRZ ;  /* 0x0000000000187805 */ /* 0x000fe4000001ff00 */
[----:B------:R-:W-:Y:S02]  /*10c0*/  CS2R R26, SRZ ;  /* 0x00000000001a7805 */ /* 0x000fe4000001ff00 */
[----:B------:R-:W-:Y:S02]  /*10d0*/  CS2R R28, SRZ ;  /* 0x00000000001c7805 */ /* 0x000fe4000001ff00 */
[----:B------:R-:W-:Y:S02]  /*10e0*/  CS2R R30, SRZ ;  /* 0x00000000001e7805 */ /* 0x000fe4000001ff00 */
[----:B------:R-:W-:-:S02]  /*10f0*/  CS2R R32, SRZ ;  /* 0x0000000000207805 */ /* 0x000fc4000001ff00 */
[----:B------:R-:W-:Y:S02]  /*1100*/  CS2R R34, SRZ ;  /* 0x0000000000227805 */ /* 0x000fe4000001ff00 */
[----:B-1----:R-:W-:Y:S02]  /*1110*/  ISETP.GE.AND P0, PT, R7, 0x1, PT ;  /* 0x000000010700780c */ /* 0x002fe40003f06270 */
[----:B------:R-:W-:Y:S02]  /*1120*/  CS2R R36, SRZ ;  /* 0x0000000000247805 */ /* 0x000fe4000001ff00 */
[----:B---3--:R-:W-:Y:S02]  /*1130*/  R2UR UR8, R6 ;  /* 0x00000000060872ca */ /* 0x008fe400000e0000 */
[----:B------:R-:W-:Y:S02]  /*1140*/  CS2R R38, SRZ ;  /* 0x0000000000267805 */ /* 0x000fe4000001ff00 */
[----:B------:R-:W-:-:S02]  /*1150*/  CS2R R40, SRZ ;  /* 0x0000000000287805 */ /* 0x000fc4000001ff00 */
[----:B------:R-:W-:Y:S02]  /*1160*/  CS2R R42, SRZ ;  /* 0x00000000002a7805 */ /* 0x000fe4000001ff00 */
[----:B------:R-:W-:Y:S02]  /*1170*/  CS2R R44, SRZ ;  /* 0x00000000002c7805 */ /* 0x000fe4000001ff00 */
[----:B------:R-:W-:Y:S02]  /*1180*/  CS2R R46, SRZ ;  /* 0x00000000002e7805 */ /* 0x000fe4000001ff00 */
[----:B------:R-:W-:Y:S02]  /*1190*/  CS2R R48, SRZ ;  /* 0x0000000000307805 */ /* 0x000fe4000001ff00 */
[----:B------:R-:W-:Y:S02]  /*11a0*/  CS2R R50, SRZ ;  /* 0x0000000000327805 */ /* 0x000fe4000001ff00 */
[----:B------:R-:W-:-:S02]  /*11b0*/  CS2R R52, SRZ ;  /* 0x0000000000347805 */ /* 0x000fc4000001ff00 */
[----:B------:R-:W-:Y:S01]  /*11c0*/  CS2R R54, SRZ ;  /* 0x0000000000367805 */ /* 0x000fe2000001ff00 */
[----:B------:R-:W-:-:S04]  /*11d0*/  ULEA.HI UR10, UR8, UR8, URZ, 0x1 ;  /* 0x00000008080a7291 */ /* 0x000fc8000f8f083f */
[----:B------:R-:W-:Y:S02]  /*11e0*/  ULOP3.LUT UR11, UR10, 0xffffe, URZ, 0xc0, !UPT ;  /* 0x000ffffe0a0b7892 */ /* 0x000fe4000f8ec03f */
[----:B0-----:R-:W-:Y:S02]  /*11f0*/  ULEA UR10, UR13, UR12, 0x18 ;  /* 0x0000000c0d0a7291 */ /* 0x001fe4000f8ec03f */
[----:B------:R-:W-:-:S03]  /*1200*/  UIADD3 UR11, UR8, -UR11, URZ ;  /* 0x8000000b080b7290 */ /* 0x000fc6000fffe03f */
[----:B------:R-:W-:Y:S01]  /*1210*/  UMOV UR8, URZ ;  /* 0x0000003f00087c82 */ /* 0x000fe20008000000 */
[----:B------:R-:W-:-:S04]  /*1220*/  ULEA UR11, UR11, UR10, 0xc ;  /* 0x0000000a0b0b7291 */ /* 0x000fc8000f8e603f */
[----:B------:R-:W-:-:S04]  /*1230*/  UIADD3 UR11, UR11, 0x100, URZ ;  /* 0x000001000b0b7890 */ /* 0x000fc8000fffe03f */
[----:B------:R-:W-:-:S04]  /*1240*/  USHF.R.U32.HI UR11, URZ, 0x4, UR11 ;  /* 0x000000043f0b7899 */ /* 0x000fc8000801160b */
[----:B------:R-:W-:Y:S01]  /*1250*/  ULOP3.LUT UR11, UR11, 0x3fff, URZ, 0xc0, !UPT ;  /* 0x00003fff0b0b7892 */ /* 0x000fe2000f8ec03f */
[----:B--2-45:R-:W-:Y:S11]  /*1260*/  @!P0 BRA `(.L_x_13) ;  /* 0x0000000400708947 */ /* 0x034ff60003800000 */
[----:B------:R-:W-:-:S13]  /*1270*/  ISETP.NE.AND P1, PT, R80, 0x3, PT ;  /* 0x000000035000780c */ /* 0x000fda0003f25270 */
[----:B------:R-:W-:Y:S05]  /*1280*/  @!P1 BRA `(.L_x_14) ;  /* 0x0000000000049947 */ /* 0x000fea0003800000 */
[----:B------:R-:W-:Y:S01]  /*1290*/  BPT.TRAP 0x1 ;  /* 0x000000040000795c */ /* 0x000fe20000300000 */
.L_x_14:
[----:B------:R-:W-:Y:S01]  /*12a0*/  ULEA UR6, UR5, UR10, 0x3 ;  /* 0x0000000a05067291 */ /* 0x000fe2000f8e183f */
[----:B------:R-:W-:-:S05]  /*12b0*/  IMAD.U32 R6, RZ, RZ, UR4 ;  /* 0x00000004ff067e24 */ /* 0x000fca000f8e00ff */
[----:B------:R-:W-:-:S04]  /*12c0*/  SHF.L.U32 R6, R6, 0x1f, RZ ;  /* 0x0000001f06067819 */ /* 0x000fc800000006ff */
[----:B------:R0:W1:Y:S01]  /*12d0*/  SYNCS.PHASECHK.TRANS64.TRYWAIT P0, [UR6], R6 ;  /* 0x00000006ff0075a7 */ /* 0x0000620008000146 */
[----:B------:R-:W-:Y:S05]  /*12e0*/  @!P1 BRA `(.L_x_15) ;  /* 0x0000000000049947 */ /* 0x000fea0003800000 */
[----:B------:R-:W-:Y:S01]  /*12f0*/  BPT.TRAP 0x1 ;  /* 0x000000040000795c */ /* 0x000fe20000300000 */
.L_x_15:
[----:B-1----:R-:W-:Y:S05]  /*1300*/  @P0 BRA `(.L_x_16) ;  /* 0x0000000000080947 */ /* 0x002fea0003800000 */
[----:B------:R-:W1:Y:S02]  /*1310*/  SYNCS.PHASECHK.TRANS64.TRYWAIT P0, [UR6], R6 ;  /* 0x00000006ff0075a7 */ /* 0x000e640008000146 */
[----:B-1----:R-:W-:Y:S05]  /*1320*/  @!P0 BRA `(.L_x_17) ;  /* 0x0000005400088947 */ /* 0x002fea0003800000 */
.L_x_16:
[----:B------:R-:W-:Y:S01]  /*1330*/  UIADD3 UR6, UR10, 0x4100, URZ ;  /* 0x000041000a067890 */ /* 0x000fe2000fffe03f */
[----:B------:R-:W-:Y:S01]  /*1340*/  WARPGROUP.ARRIVE ;  /* 0x00000000000079c5 */ /* 0x000fe20000000000 */
[----:B------:R-:W-:Y:S01]  /*1350*/  ULOP3.LUT UR12, UR11, 0x10000, URZ, 0xfc, !UPT ;  /* 0x000100000b0c7892 */ /* 0x000fe2000f8efc3f */
[----:B------:R-:W-:Y:S01]  /*1360*/  CS2R R14, SRZ ;  /* 0x00000000000e7805 */ /* 0x000fe2000001ff00 */
[----:B------:R-:W-:Y:S01]  /*1370*/  USHF.R.U32.HI UR6, URZ, 0x4, UR6 ;  /* 0x000000043f067899 */ /* 0x000fe20008011606 */
[----:B------:R-:W-:Y:S01]  /*1380*/  IMAD.MOV.U32 R11, RZ, RZ, RZ ;  /* 0x000000ffff0b7224 */ /* 0x000fe200078e00ff */
[----:B------:R-:W-:Y:S01]  /*1390*/  ULEA UR12, UR5, UR12, 0x9 ;  /* 0x0000000c050c7291 */ /* 0x000fe2000f8e483f */
[----:B------:R-:W-:Y:S01]  /*13a0*/  CS2R R18, SRZ ;  /* 0x0000000000127805 */ /* 0x000fe2000001ff00 */
[----:B------:R-:W-:Y:S01]  /*13b0*/  ULOP3.LUT UR6, UR6, 0x3fff, URZ, 0xc0, !UPT ;  /* 0x00003fff06067892 */ /* 0x000fe2000f8ec03f */
[----:B------:R-:W-:Y:S01]  /*13c0*/  CS2R R20, SRZ ;  /* 0x0000000000147805 */ /* 0x000fe2000001ff00 */
[----:B------:R-:W-:Y:S01]  /*13d0*/  UMOV UR13, 0x80000020 ;  /* 0x80000020000d7882 */ /* 0x000fe20000000000 */
[----:B------:R-:W-:Y:S01]  /*13e0*/  UMOV UR15, 0x80000020 ;  /* 0x80000020000f7882 */ /* 0x000fe20000000000 */
[----:B------:R-:W-:Y:S01]  /*13f0*/  ULOP3.LUT UR6, UR6, 0x10000, URZ, 0xfc, !UPT ;  /* 0x0001000006067892 */ /* 0x000fe2000f8efc3f */
[----:B------:R-:W-:Y:S01]  /*1400*/  CS2R R22, SRZ ;  /* 0x0000000000167805 */ /* 0x000fe2000001ff00 */
[----:B------:R-:W-:Y:S01]  /*1410*/  ULDC UR7, c[0x0][0x50c] ;  /* 0x0001430000077ab9 */ /* 0x000fe20000000800 */
[----:B------:R-:W-:Y:S01]  /*1420*/  CS2R R56, SRZ ;  /* 0x0000000000387805 */ /* 0x000fe2000001ff00 */
[----:B------:R-:W-:Y:S01]  /*1430*/  ULEA UR14, UR5, UR6, 0x8 ;  /* 0x00000006050e7291 */ /* 0x000fe2000f8e403f */
[----:B------:R-:W-:Y:S01]  /*1440*/  CS2R R58, SRZ ;  /* 0x00000000003a7805 */ /* 0x000fe2000001ff00 */
[----:B------:R-:W-:Y:S01]  /*1450*/  UISETP.NE.AND UP0, UPT, UR7, 0x2, UPT ;  /* 0x000000020700788c */ /* 0x000fe2000bf05270 */
[----:B------:R-:W-:Y:S01]  /*1460*/  CS2R R60, SRZ ;  /* 0x00000000003c7805 */ /* 0x000fe2000001ff00 */
[----:B------:R-:W-:Y:S01]  /*1470*/  UMOV UR6, 0x2 ;  /* 0x0000000200067882 */ /* 0x000fe20000000000 */
[----:B------:R-:W-:Y:S01]  /*1480*/  CS2R R62, SRZ ;  /* 0x00000000003e7805 */ /* 0x000fe2000001ff00 */
[----:B------:R-:W-:Y:S01]  /*1490*/  USEL UR7, URZ, 0x1, UP0 ;  /* 0x000000013f077887 */ /* 0x000fe20008000000 */
[----:B------:R-:W-:-:S02]  /*14a0*/  CS2R R64, SRZ ;  /* 0x0000000000407805 */ /* 0x000fc4000001ff00 */
[----:B------:R-:W-:Y:S01]  /*14b0*/  CS2R R66, SRZ ;  /* 0x0000000000427805 */ /* 0x000fe2000001ff00 */
[----:B------:R-:W-:Y:S01]  /*14c0*/  QGMMA.64x64x32.F32.E5M2.E5M2 R24, gdesc[UR12], RZ, !UPT ;  /* 0x00e000000c1879f3 */ /* 0x000fe2000c7038ff */
[----:B------:R-:W-:Y:S01]  /*14d0*/  UIADD3 UR12, UR12, 0x2, URZ ;  /* 0x000000020c0c7890 */ /* 0x000fe2000fffe03f */
[----:B------:R-:W-:Y:S01]  /*14e0*/  IMAD.MOV.U32 R68, RZ, RZ, RZ ;  /* 0x000000ffff447224 */ /* 0x000fe200078e00ff */
[----:B------:R-:W-:Y:S01]  /*14f0*/  ISETP.NE.AND P0, PT, RZ, UR7, PT ;  /* 0x00000007ff007c0c */ /* 0x000fe2000bf05270 */
[----:B------:R-:W-:Y:S01]  /*1500*/  UIADD3 UR14, UR14, 0x2, URZ ;  /* 0x000000020e0e7890 */ /* 0x000fe2000fffe03f */
[----:B------:R-:W-:Y:S01]  /*1510*/  CS2R R70, SRZ ;  /* 0x0000000000467805 */ /* 0x000fe2000001ff00 */
[----:B------:R-:W-:Y:S01]  /*1520*/  UMOV UR13, 0x80000020 ;  /* 0x80000020000d7882 */ /* 0x000fe20000000000 */
[----:B------:R-:W-:Y:S01]  /*1530*/  UMOV UR15, 0x80000020 ;  /* 0x80000020000f7882 */ /* 0x000fe20000000000 */
[----:B------:R-:W-:Y:S02]  /*1540*/  CS2R R72, SRZ ;  /* 0x0000000000487805 */ /* 0x000fe4000001ff00 */
[----:B------:R-:W-:-:S02]  /*1550*/  CS2R R74, SRZ ;  /* 0x00000000004a7805 */ /* 0x000fc4000001ff00 */
[----:B------:R-:W-:Y:S02]  /*1560*/  CS2R R76, SRZ ;  /* 0x00000000004c7805 */ /* 0x000fe4000001ff00 */
[----:B------:R-:W-:Y:S01]  /*1570*/  CS2R R78, SRZ ;  /* 0x00000000004e7805 */ /* 0x000fe2000001ff00 */
[----:B------:R-:W-:Y:S01]  /*1580*/  QGMMA.64x64x32.F32.E5M2.E5M2 R24, gdesc[UR12], R24, gsb0 ;  /* 0x00e000000c1879f3 */ /* 0x000fe20008003818 */
[----:B------:R-:W-:Y:S05]  /*1590*/  @!P0 BRA `(.L_x_18) ;  /* 0x0000000000888947 */ /* 0x000fea0003800000 */
[----:B------:R-:W-:Y:S02]  /*15a0*/  WARPGROUP.DEPBAR.LE gsb0, 0x0 ;  /* 0x00008000000079c5 */ /* 0x000fe40000010000 */
[----:B------:R-:W-:-:S01]  /*15b0*/  FADD R79, RZ, R24 ;  /* 0x00000018ff4f7221 */ /* 0x000fc20000000000 */
[----:B------:R-:W-:Y:S01]  /*15c0*/  FADD R78, RZ, R25 ;  /* 0x00000019ff4e7221 */ /* 0x000fe20000000000 */
        /* <DEDUP_REMOVED lines=30> */
[----:B------:R-:W-:-:S06]  /*17b0*/  UMOV UR6, URZ ;  /* 0x0000003f00067c82 */ /* 0x000fcc0008000000 */
.L_x_18:
[----:B------:R-:W-:-:S04]  /*17c0*/  UIADD3 UR16, UR5, 0x1, URZ ;  /* 0x0000000105107890 */ /* 0x000fc8000fffe03f */
[----:B------:R-:W-:-:S04]  /*17d0*/  UISETP.NE.AND UP0, UPT, UR16, 0x2, UPT ;  /* 0x000000021000788c */ /* 0x000fc8000bf05270 */
[----:B------:R-:W-:Y:S02]  /*17e0*/  USEL UR8, URZ, 0x1, UP0 ;  /* 0x000000013f087887 */ /* 0x000fe40008000000 */
[----:B------:R-:W-:Y:S02]  /*17f0*/  USEL UR16, UR16, URZ, UP0 ;  /* 0x0000003f10107287 */ /* 0x000fe40008000000 */
[----:B------:R-:W-:-:S06]  /*1800*/  ULOP3.LUT UR8, UR4, UR8, URZ, 0x3c, !UPT ;  /* 0x0000000804087292 */ /* 0x000fcc000f8e3c3f */
[----:B------:R-:W-:Y:S01]  /*1810*/  IMAD.U32 R9, RZ, RZ, UR8 ;  /* 0x00000008ff097e24 */ /* 0x000fe2000f8e00ff */
[----:B------:R-:W-:-:S06]  /*1820*/  UMOV UR8, 0x1 ;  /* 0x0000000100087882 */ /* 0x000fcc0000000000 */
.L_x_13:
[----:B------:R-:W-:-:S04]  /*1830*/  UISETP.LT.AND UP0, UPT, UR9, 0x1, UPT ;  /* 0x000000010900788c */ /* 0x000fc8000bf01270 */
[----:B------:R-:W-:-:S04]  /*1840*/  USEL UR12, UR9, 0x1, UP0 ;  /* 0x00000001090c7887 */ /* 0x000fc80008000000 */
[----:B------:R-:W-:-:S04]  /*1850*/  UIADD3 UR12, UR9, -UR12, URZ ;  /* 0x8000000c090c7290 */ /* 0x000fc8000fffe03f */
[----:B------:R-:W-:-:S06]  /*1860*/  UISETP.GE.AND UP0, UPT, UR12, 0x1, UPT ;  /* 0x000000010c00788c */ /* 0x000fcc000bf06270 */
[----:B------:R-:W-:-:S13]  /*1870*/  PLOP3.LUT P0, PT, PT, PT, UP0, 0x80, 0x0 ;  /* 0x000000000000781c */ /* 0x000fda0003f0f008 */
[----:B------:R-:W-:Y:S05]  /*1880*/  @!P0 BRA `(.L_x_19) ;  /* 0x0000000400848947 */ /* 0x000fea0003800000 */
[----:B01----:R-:W-:Y:S01]  /*1890*/  IMAD.U32 R6, RZ, RZ, UR12 ;  /* 0x0000000cff067e24 */ /* 0x003fe2000f8e00ff */
[----:B------:R-:W-:Y:S01]  /*18a0*/  UMOV UR17, UR5 ;  /* 0x0000000500117c82 */ /* 0x000fe20008000000 */
[----:B------:R-:W-:-:S05]  /*18b0*/  ULDC UR20, c[0x0][0x50c] ;  /* 0x0001430000147ab9 */ /* 0x000fca0000000800 */
.L_x_27:
[----:B------:R-:W-:-:S13]  /*18c0*/  ISETP.NE.AND P1, PT, R80, 0x3, PT ;  /* 0x000000035000780c */ /* 0x000fda0003f25270 */
[----:B01----:R-:W-:Y:S05]  /*18d0*/  @!P1 BRA `(.L_x_20) ;  /* 0x0000000000049947 */ /* 0x003fea0003800000 */
[----:B------:R-:W-:Y:S01]  /*18e0*/  BPT.TRAP 0x1 ;  /* 0x000000040000795c */ /* 0x000fe20000300000 */
.L_x_20:
[----:B------:R-:W0:Y:S01]  /*18f0*/  S2UR UR12, SR_CgaCtaId ;  /* 0x00000000000c79c3 */ /* 0x000e220000008800 */
[----:B------:R-:W-:Y:S01]  /*1900*/  UMOV UR10, 0x400 ;  /* 0x00000400000a7882 */ /* 0x000fe20000000000 */
[----:B------:R-:W-:Y:S01]  /*1910*/  SHF.L.U32 R7, R9, 0x1f, RZ ;  /* 0x0000001f09077819 */ /* 0x000fe200000006ff */
[----:B0-----:R-:W-:-:S04]  /*1920*/  ULEA UR10, UR12, UR10, 0x18 ;  /* 0x0000000a0c0a7291 */ /* 0x001fc8000f8ec03f */
[----:B------:R-:W-:-:S09]  /*1930*/  ULEA UR12, UR16, UR10, 0x3 ;  /* 0x0000000a100c7291 */ /* 0x000fd2000f8e183f */
[----:B------:R0:W1:Y:S01]  /*1940*/  SYNCS.PHASECHK.TRANS64.TRYWAIT P0, [UR12], R7 ;  /* 0x00000007ff0075a7 */ /* 0x000062000800014c */
[----:B------:R-:W-:Y:S05]  /*1950*/  @!P1 BRA `(.L_x_21) ;  /* 0x0000000000049947 */ /* 0x000fea0003800000 */
[----:B------:R-:W-:Y:S01]  /*1960*/  BPT.TRAP 0x1 ;  /* 0x000000040000795c */ /* 0x000fe20000300000 */
.L_x_21:
[----:B-1----:R-:W-:Y:S05]  /*1970*/  @P0 BRA `(.L_x_22) ;  /* 0x0000000000080947 */ /* 0x002fea0003800000 */
[----:B------:R-:W1:Y:S02]  /*1980*/  SYNCS.PHASECHK.TRANS64.TRYWAIT P0, [UR12], R7 ;  /* 0x00000007ff0075a7 */ /* 0x000e64000800014c */
[----:B-1----:R-:W-:Y:S05]  /*1990*/  @!P0 BRA `(.L_x_23) ;  /* 0x0000004c00848947 */ /* 0x002fea0003800000 */
.L_x_22:
[----:B------:R-:W-:Y:S01]  /*19a0*/  UIADD3 UR12, UR10, 0x4100, URZ ;  /* 0x000041000a0c7890 */ /* 0x000fe2000fffe03f */
[----:B------:R-:W-:Y:S01]  /*19b0*/  WARPGROUP.ARRIVE ;  /* 0x00000000000079c5 */ /* 0x000fe20000000000 */
[----:B------:R-:W-:Y:S02]  /*19c0*/  UISETP.NE.AND UP0, UPT, UR7, URZ, UPT ;  /* 0x0000003f0700728c */ /* 0x000fe4000bf05270 */
[----:B------:R-:W-:Y:S02]  /*19d0*/  USHF.R.U32.HI UR12, URZ, 0x4, UR12 ;  /* 0x000000043f0c7899 */ /* 0x000fe4000801160c */
[----:B------:R-:W-:Y:S02]  /*19e0*/  USEL UR8, UR8, URZ, !UP0 ;  /* 0x0000003f08087287 */ /* 0x000fe4000c000000 */
[----:B------:R-:W-:Y:S02]  /*19f0*/  ULOP3.LUT UR7, UR12, 0x3fff, URZ, 0xc0, !UPT ;  /* 0x00003fff0c077892 */ /* 0x000fe4000f8ec03f */
[----:B------:R-:W-:-:S02]  /*1a00*/  ULOP3.LUT UR12, UR11, 0x10000, URZ, 0xfc, !UPT ;  /* 0x000100000b0c7892 */ /* 0x000fc4000f8efc3f */
[----:B------:R-:W-:Y:S02]  /*1a10*/  ULOP3.LUT UR7, UR7, 0x10000, URZ, 0xfc, !UPT ;  /* 0x0001000007077892 */ /* 0x000fe4000f8efc3f */
[----:B------:R-:W-:Y:S02]  /*1a20*/  UISETP.NE.U32.AND UP0, UPT, UR8, URZ, UPT ;  /* 0x0000003f0800728c */ /* 0x000fe4000bf05070 */
[----:B------:R-:W-:Y:S02]  /*1a30*/  ULEA UR12, UR16, UR12, 0x9 ;  /* 0x0000000c100c7291 */ /* 0x000fe4000f8e483f */
[----:B------:R-:W-:Y:S01]  /*1a40*/  ULEA UR14, UR16, UR7, 0x8 ;  /* 0x00000007100e7291 */ /* 0x000fe2000f8e403f */
[----:B------:R-:W-:Y:S01]  /*1a50*/  UMOV UR13, 0x80000020 ;  /* 0x80000020000d7882 */ /* 0x000fe20000000000 */
[----:B------:R-:W-:Y:S01]  /*1a60*/  UMOV UR15, 0x80000020 ;  /* 0x80000020000f7882 */ /* 0x000fe20000000000 */
[----:B------:R-:W-:-:S06]  /*1a70*/  UIADD3 UR6, UR6, 0x2, URZ ;  /* 0x0000000206067890 */ /* 0x000fcc000fffe03f */
[----:B------:R-:W-:Y:S01]  /*1a80*/  QGMMA.64x64x32.F32.E5M2.E5M2 R24, gdesc[UR12], R24, UP0 ;  /* 0x00e000000c1879f3 */ /* 0x000fe2000bf03818 */
[----:B------:R-:W-:Y:S02]  /*1a90*/  UIADD3 UR12, UR12, 0x2, URZ ;  /* 0x000000020c0c7890 */ /* 0x000fe4000fffe03f */
[----:B------:R-:W-:Y:S01]  /*1aa0*/  UIADD3 UR14, UR14, 0x2, URZ ;  /* 0x000000020e0e7890 */ /* 0x000fe2000fffe03f */
[----:B------:R-:W-:Y:S01]  /*1ab0*/  UMOV UR13, 0x80000020 ;  /* 0x80000020000d7882 */ /* 0x000fe20000000000 */
[----:B------:R-:W-:Y:S01]  /*1ac0*/  UMOV UR15, 0x80000020 ;  /* 0x80000020000f7882 */ /* 0x000fe20000000000 */
[----:B------:R-:W-:-:S04]  /*1ad0*/  UISETP.NE.AND UP0, UPT, UR6, UR20, UPT ;  /* 0x000000140600728c */ /* 0x000fc8000bf05270 */
[----:B------:R-:W-:-:S06]  /*1ae0*/  USEL UR7, URZ, 0x1, UP0 ;  /* 0x000000013f077887 */ /* 0x000fcc0008000000 */
[----:B------:R-:W-:Y:S01]  /*1af0*/  ISETP.NE.AND P0, PT, RZ, UR7, PT ;  /* 0x00000007ff007c0c */ /* 0x000fe2000bf05270 */
[----:B------:R-:W-:Y:S03]  /*1b00*/  QGMMA.64x64x32.F32.E5M2.E5M2 R24, gdesc[UR12], R24, gsb0 ;  /* 0x00e000000c1879f3 */ /* 0x000fe60008003818 */
[----:B------:R-:W-:-:S09]  /*1b10*/  WARPGROUP.DEPBAR.LE gsb0, 0x1 ;  /* 0x00008000000079c5 */ /* 0x000fd20000010100 */
[----:B------:R-:W-:Y:S05]  /*1b20*/  @!P0 BRA `(.L_x_24) ;  /* 0x0000000000888947 */ /* 0x000fea0003800000 */
[----:B------:R-:W-:Y:S02]  /*1b30*/  WARPGROUP.DEPBAR.LE gsb0, 0x0 ;  /* 0x00008000000079c5 */ /* 0x000fe40000010000 */
[----:B------:R-:W-:-:S01]  /*1b40*/  FADD R79, R24, R79 ;  /* 0x0000004f184f7221 */ /* 0x000fc20000000000 */
[----:B------:R-:W-:Y:S01]  /*1b50*/  FADD R78, R25, R78 ;  /* 0x0000004e194e7221 */ /* 0x000fe20000000000 */
        /* <DEDUP_REMOVED lines=30> */
[----:B------:R-:W-:-:S06]  /*1d40*/  UMOV UR6, URZ ;  /* 0x0000003f00067c82 */ /* 0x000fcc0008000000 */
.L_x_24:
[----:B------:R-:W-:Y:S05]  /*1d50*/  @!P1 BRA `(.L_x_25) ;  /* 0x0000000000049947 */ /* 0x000fea0003800000 */
[----:B------:R-:W-:Y:S01]  /*1d60*/  BPT.TRAP 0x1 ;  /* 0x000000040000795c */ /* 0x000fe20000300000 */
.L_x_25:
[----:B------:R-:W-:Y:S01]  /*1d70*/  ULEA UR8, UR17, UR10, 0x3 ;  /* 0x0000000a11087291 */ /* 0x000fe2000f8e183f */
[----:B------:R-:W-:-:S03]  /*1d80*/  ISETP.GT.U32.AND P0, PT, R4, 0x1, PT ;  /* 0x000000010400780c */ /* 0x000fc60003f04070 */
[----:B------:R-:W-:-:S04]  /*1d90*/  UIADD3 UR8, UR8, 0x10, URZ ;  /* 0x0000001008087890 */ /* 0x000fc8000fffe03f */
[----:B------:R-:W-:-:S09]  /*1da0*/  UPRMT UR8, URZ, 0x654, UR8 ;  /* 0x000006543f087896 */ /* 0x000fd20008000008 */
[----:B------:R-:W-:Y:S01]  /*1db0*/  SYNCS.ARRIVE.TRANS64.RED.A1T0 RZ, [UR8], RZ ;  /* 0x000000ffffff79a7 */ /* 0x000fe20008100408 */
[----:B------:R-:W-:Y:S05]  /*1dc0*/  @P0 BRA `(.L_x_26) ;  /* 0x0000000000040947 */ /* 0x000fea0003800000 */
[----:B------:R-:W-:Y:S01]  /*1dd0*/  BPT.TRAP 0x1 ;  /* 0x000000040000795c */ /* 0x000fe20000300000 */
.L_x_26:
[----:B------:R-:W-:Y:S01]  /*1de0*/  UIADD3 UR16, UR16, 0x1, URZ ;  /* 0x0000000110107890 */ /* 0x000fe2000fffe03f */
[C---:B------:R-:W-:Y:S01]  /*1df0*/  ISETP.GT.AND P0, PT, R6.reuse, 0x1, PT ;  /* 0x000000010600780c */ /* 0x040fe20003f04270 */
[----:B------:R-:W-:Y:S01]  /*1e00*/  UIADD3 UR17, UR17, 0x1, URZ ;  /* 0x0000000111117890 */ /* 0x000fe2000fffe03f */
[----:B------:R-:W-:Y:S01]  /*1e10*/  VIADD R6, R6, 0xffffffff ;  /* 0xffffffff06067836 */ /* 0x000fe20000000000 */
[----:B------:R-:W-:Y:S02]  /*1e20*/  UISETP.NE.AND UP0, UPT, UR16, 0x2, UPT ;  /* 0x000000021000788c */ /* 0x000fe4000bf05270 */
[----:B------:R-:W-:Y:S02]  /*1e30*/  UISETP.NE.AND UP1, UPT, UR17, 0x2, UPT ;  /* 0x000000021100788c */ /* 0x000fe4000bf25270 */
[----:B------:R-:W-:Y:S02]  /*1e40*/  USEL UR8, URZ, 0x1, UP0 ;  /* 0x000000013f087887 */ /* 0x000fe40008000000 */
[----:B------:R-:W-:-:S02]  /*1e50*/  USEL UR16, UR16, URZ, UP0 ;  /* 0x0000003f10107287 */ /* 0x000fc40008000000 */
[----:B------:R-:W-:Y:S02]  /*1e60*/  USEL UR17, UR17, URZ, UP1 ;  /* 0x0000003f11117287 */ /* 0x000fe40008800000 */
[----:B------:R-:W-:Y:S01]  /*1e70*/  LOP3.LUT R9, R9, UR8, RZ, 0x3c, !PT ;  /* 0x0000000809097c12 */ /* 0x000fe2000f8e3cff */
[----:B------:R-:W-:Y:S01]  /*1e80*/  UMOV UR8, 0x1 ;  /* 0x0000000100087882 */ /* 0x000fe20000000000 */
[----:B------:R-:W-:Y:S08]  /*1e90*/  @P0 BRA `(.L_x_27) ;  /* 0xfffffff800880947 */ /* 0x000ff0000383ffff */
.L_x_19:
[----:B------:R-:W-:Y:S01]  /*1ea0*/  UISETP.NE.AND UP0, UPT, UR6, URZ, UPT ;  /* 0x0000003f0600728c */ /* 0x000fe2000bf05270 */
[----:B01----:R-:W0:Y:S03]  /*1eb0*/  LDC R6, c[0x0][0x28c] ;  /* 0x0000a300ff067b82 */ /* 0x003e260000000800 */
[----:B------:R-:W-:-:S06]  /*1ec0*/  USEL UR6, URZ, 0x1, !UP0 ;  /* 0x000000013f067887 */ /* 0x000fcc000c000000 */
[----:B------:R-:W-:Y:S02]  /*1ed0*/  ISETP.NE.AND P0, PT, RZ, UR6, PT ;  /* 0x00000006ff007c0c */ /* 0x000fe4000bf05270 */
[----:B0-----:R-:W-:-:S11]  /*1ee0*/  ISETP.GE.AND P1, PT, R6, 0x1, PT ;  /* 0x000000010600780c */ /* 0x001fd60003f26270 */
[----:B------:R-:W-:Y:S05]  /*1ef0*/  @!P0 BRA `(.L_x_28) ;  /* 0x0000000000848947 */ /* 0x000fea0003800000 */
[----:B------:R-:W-:Y:S02]  /*1f00*/  WARPGROUP.DEPBAR.LE gsb0, 0x0 ;  /* 0x00008000000079c5 */ /* 0x000fe40000010000 */
[----:B------:R-:W-:Y:S01]  /*1f10*/  FADD R79, R24, R79 ;  /* 0x0000004f184f7221 */ /* 0x000fe20000000000 */
        /* <DEDUP_REMOVED lines=30> */
[----:B------:R-:W-:-:S07]  /*2100*/  FADD R14, R14, R55 ;  /* 0x000000370e0e7221 */ /* 0x000fce0000000000 */
.L_x_28:
[----:B------:R-:W-:Y:S02]  /*2110*/  WARPGROUP.DEPBAR.LE gsb0, 0x0 ;  /* 0x00008000000079c5 */ /* 0x000fe40000010000 */
[----:B------:R-:W-:Y:S05]  /*2120*/  @!P1 BRA `(.L_x_29) ;  /* 0x0000000000389947 */ /* 0x000fea0003800000 */
[----:B------:R-:W-:-:S13]  /*2130*/  ISETP.NE.AND P0, PT, R80, 0x3, PT ;  /* 0x000000035000780c */ /* 0x000fda0003f05270 */
[----:B------:R-:W-:Y:S05]  /*2140*/  @!P0 BRA `(.L_x_30) ;  /* 0x0000000000048947 */ /* 0x000fea0003800000 */
[----:B------:R-:W-:Y:S01]  /*2150*/  BPT.TRAP 0x1 ;  /* 0x000000040000795c */ /* 0x000fe20000300000 */
.L_x_30:
[----:B------:R-:W-:Y:S01]  /*2160*/  UISETP.LT.AND UP0, UPT, UR9, 0x1, UPT ;  /* 0x000000010900788c */ /* 0x000fe2000bf01270 */
[----:B------:R-:W-:-:S03]  /*2170*/  ISETP.GT.U32.AND P0, PT, R4, 0x1, PT ;  /* 0x000000010400780c */ /* 0x000fc60003f04070 */
[----:B------:R-:W-:-:S04]  /*2180*/  USEL UR6, UR9, 0x1, UP0 ;  /* 0x0000000109067887 */ /* 0x000fc80008000000 */
[----:B------:R-:W-:-:S04]  /*2190*/  UIADD3 UR6, UR5, UR9, -UR6 ;  /* 0x0000000905067290 */ /* 0x000fc8000fffe806 */
[----:B------:R-:W-:-:S04]  /*21a0*/  USHF.L.U32 UR6, UR6, 0x3, URZ ;  /* 0x0000000306067899 */ /* 0x000fc8000800063f */
[----:B------:R-:W-:-:S04]  /*21b0*/  ULOP3.LUT UR6, UR6, 0x8, URZ, 0xc0, !UPT ;  /* 0x0000000806067892 */ /* 0x000fc8000f8ec03f */
[----:B------:R-:W-:-:S04]  /*21c0*/  UIADD3 UR6, UR10, 0x10, UR6 ;  /* 0x000000100a067890 */ /* 0x000fc8000fffe006 */
[----:B------:R-:W-:-:S09]  /*21d0*/  UPRMT UR6, URZ, 0x654, UR6 ;  /* 0x000006543f067896 */ /* 0x000fd20008000006 */
[----:B------:R-:W-:Y:S01]  /*21e0*/  SYNCS.ARRIVE.TRANS64.RED.A1T0 RZ, [UR6], RZ ;  /* 0x000000ffffff79a7 */ /* 0x000fe20008100406 */
[----:B------:R-:W-:Y:S05]  /*21f0*/  @P0 BRA `(.L_x_29) ;  /* 0x0000000000040947 */ /* 0x000fea0003800000 */
[----:B------:R-:W-:Y:S01]  /*2200*/  BPT.TRAP 0x1 ;  /* 0x000000040000795c */ /* 0x000fe20000300000 */
.L_x_29:
[----:B------:R-:W0:Y:S01]  /*2210*/  LDC R16, c[0x0][0x288] ;  /* 0x0000a200ff107b82 */ /* 0x000e220000000800 */
[--C-:B------:R-:W-:Y:S01]  /*2220*/  SHF.R.U32.HI R6, RZ, 0x2, R2.reuse ;  /* 0x00000002ff067819 */ /* 0x100fe20000011602 */
[----:B------:R-:W-:Y:S01]  /*2230*/  IMAD.SHL.U32 R13, R13, 0x40, RZ ;  /* 0x000000400d0d7824 */ /* 0x000fe200078e00ff */
[----:B------:R-:W-:Y:S01]  /*2240*/  LOP3.LUT R8, R2, 0x60, RZ, 0xc0, !PT ;  /* 0x0000006002087812 */ /* 0x000fe200078ec0ff */
[----:B------:R-:W-:Y:S01]  /*2250*/  ULDC UR6, c[0x0][0x284] ;  /* 0x0000a10000067ab9 */ /* 0x000fe20000000800 */
[----:B------:R-:W-:Y:S01]  /*2260*/  SHF.R.U32.HI R9, RZ, 0x7, R2 ;  /* 0x00000007ff097819 */ /* 0x000fe20000011602 */
[----:B------:R-:W-:Y:S01]  /*2270*/  IMAD.WIDE R28, R12, 0x80, RZ ;  /* 0x000000800c1c7825 */ /* 0x000fe200078e02ff */
[----:B------:R-:W-:Y:S02]  /*2280*/  LOP3.LUT R7, R6, 0x7, RZ, 0xc0, !PT ;  /* 0x0000000706077812 */ /* 0x000fe400078ec0ff */
[----:B------:R-:W-:Y:S02]  /*2290*/  SHF.R.U32.HI R8, RZ, 0x1, R8 ;  /* 0x00000001ff087819 */ /* 0x000fe40000011608 */
[----:B------:R-:W-:-:S02]  /*22a0*/  LOP3.LUT R6, R9, 0x1, RZ, 0xc0, !PT ;  /* 0x0000000109067812 */ /* 0x000fc400078ec0ff */
[----:B------:R-:W-:Y:S02]  /*22b0*/  IADD3 R17, RZ, -R8, -R7 ;  /* 0x80000008ff117210 */ /* 0x000fe40007ffe807 */
[----:B------:R-:W-:Y:S01]  /*22c0*/  LOP3.LUT R9, R2, 0x3, RZ, 0xc0, !PT ;  /* 0x0000000302097812 */ /* 0x000fe200078ec0ff */
[C---:B------:R-:W-:Y:S02]  /*22d0*/  IMAD.SHL.U32 R24, R6.reuse, 0x40, RZ ;  /* 0x0000004006187824 */ /* 0x040fe400078e00ff */
[----:B------:R-:W-:Y:S02]  /*22e0*/  IMAD R17, R6, -0x40, R17 ;  /* 0xffffffc006117824 */ /* 0x000fe400078e0211 */
[----:B------:R-:W-:Y:S01]  /*22f0*/  IMAD.SHL.U32 R6, R12, 0x80, RZ ;  /* 0x000000800c067824 */ /* 0x000fe200078e00ff */
[----:B------:R-:W-:Y:S01]  /*2300*/  LOP3.LUT R7, R24, 0x40, R7, 0xe2, !PT ;  /* 0x0000004018077812 */ /* 0x000fe200078ee207 */
[----:B------:R-:W-:Y:S01]  /*2310*/  IMAD.SHL.U32 R12, R2, 0x2, RZ ;  /* 0x00000002020c7824 */ /* 0x000fe200078e00ff */
[----:B0-----:R-:W-:Y:S01]  /*2320*/  ISETP.GE.AND P0, PT, R13, R16, PT ;  /* 0x000000100d00720c */ /* 0x001fe20003f06270 */
[----:B------:R-:W-:Y:S01]  /*2330*/  IMAD R26, R9, -0x2, R16 ;  /* 0xfffffffe091a7824 */ /* 0x000fe200078e0210 */
[C---:B------:R-:W-:Y:S01]  /*2340*/  IADD3 R25, -R6.reuse, UR6, R17 ;  /* 0x0000000606197c10 */ /* 0x040fe2000fffe111 */
[----:B------:R-:W-:Y:S01]  /*2350*/  IMAD.MOV.U32 R24, RZ, RZ, -0x1 ;  /* 0xffffffffff187424 */ /* 0x000fe200078e00ff */
[----:B------:R-:W-:Y:S01]  /*2360*/  ISETP.GE.OR P0, PT, R6, UR6, P0 ;  /* 0x0000000606007c0c */ /* 0x000fe20008706670 */
[----:B------:R-:W-:Y:S01]  /*2370*/  IMAD.IADD R26, R26, 0x1, -R13 ;  /* 0x000000011a1a7824 */ /* 0x000fe200078e0a0d */
[----:B------:R-:W-:-:S02]  /*2380*/  LOP3.LUT R33, R28, R7, R8, 0xfe, !PT ;  /* 0x000000071c217212 */ /* 0x000fc400078efe08 */
[----:B------:R-:W-:-:S09]  /*2390*/  LOP3.LUT R12, R13, 0x6, R12, 0xf8, !PT ;  /* 0x000000060d0c7812 */ /* 0x000fd200078ef80c */
[----:B------:R-:W-:Y:S05]  /*23a0*/  @P0 BRA `(.L_x_31) ;  /* 0x0000002400b00947 */ /* 0x000fea0003800000 */
[----:B------:R-:W0:Y:S01]  /*23b0*/  LDC.64 R30, c[0x0][0x5c8] ;  /* 0x00017200ff1e7b82 */ /* 0x000e220000000a00 */
[----:B------:R-:W-:Y:S01]  /*23c0*/  SHF.R.S32.HI R16, RZ, 0x1f, R69 ;  /* 0x0000001fff107819 */ /* 0x000fe20000011445 */
[----:B------:R-:W-:Y:S01]  /*23d0*/  ULDC.64 UR6, c[0x0][0x5d0] ;  /* 0x0001740000067ab9 */ /* 0x000fe20000000a00 */
[----:B------:R-:W-:Y:S01]  /*23e0*/  SHF.R.S32.HI R13, RZ, 0x1f, R12 ;  /* 0x0000001fff0d7819 */ /* 0x000fe2000001140c */
[----:B------:R-:W-:Y:S02]  /*23f0*/  BSSY B0, `(.L_x_31) ;  /* 0x0000267000007945 */ /* 0x000fe40003800000 */
[----:B------:R-:W-:-:S04]  /*2400*/  IMAD R6, R16, UR6, RZ ;  /* 0x0000000610067c24 */ /* 0x000fc8000f8e02ff */
[C---:B------:R-:W-:Y:S02]  /*2410*/  IMAD R9, R69.reuse, UR7, R6 ;  /* 0x0000000745097c24 */ /* 0x040fe4000f8e0206 */
[----:B------:R-:W-:Y:S01]  /*2420*/  IMAD.WIDE.U32 R6, R69, UR6, R12 ;  /* 0x0000000645067c25 */ /* 0x000fe2000f8e000c */
[----:B------:R-:W-:-:S03]  /*2430*/  ULDC.64 UR6, c[0x0][0x5c0] ;  /* 0x0001700000067ab9 */ /* 0x000fc60000000a00 */
[----:B------:R-:W-:Y:S02]  /*2440*/  IMAD.IADD R7, R7, 0x1, R9 ;  /* 0x0000000107077824 */ /* 0x000fe400078e0209 */
[----:B0-----:R-:W-:-:S04]  /*2450*/  IMAD R8, R29, R30, RZ ;  /* 0x0000001e1d087224 */ /* 0x001fc800078e02ff */
[C---:B------:R-:W-:Y:S02]  /*2460*/  IMAD R17, R33.reuse, R31, R8 ;  /* 0x0000001f21117224 */ /* 0x040fe400078e0208 */
[----:B------:R-:W-:-:S04]  /*2470*/  IMAD.WIDE.U32 R8, R33, R30, R6 ;  /* 0x0000001e21087225 */ /* 0x000fc800078e0006 */
[----:B------:R-:W-:Y:S01]  /*2480*/  IMAD.IADD R9, R9, 0x1, R17 ;  /* 0x0000000109097824 */ /* 0x000fe200078e0211 */
[----:B------:R-:W-:Y:S02]  /*2490*/  LEA R6, P0, R30, R8, 0x3 ;  /* 0x000000081e067211 */ /* 0x000fe400078018ff */
[----:B------:R-:W-:Y:S02]  /*24a0*/  IADD3 R8, P1, R8, UR6, RZ ;  /* 0x0000000608087c10 */ /* 0x000fe4000ff3e0ff */
[----:B------:R-:W-:Y:S02]  /*24b0*/  LEA.HI.X R7, R30, R9, R31, 0x3, P0 ;  /* 0x000000091e077211 */ /* 0x000fe400000f1c1f */
[----:B----45:R-:W-:Y:S02]  /*24c0*/  FSETP.NEU.AND P0, PT, R10, RZ, PT ;  /* 0x000000ff0a00720b */ /* 0x030fe40003f0d000 */
[----:B------:R-:W-:Y:S02]  /*24d0*/  IADD3 R6, P2, R6, UR6, RZ ;  /* 0x0000000606067c10 */ /* 0x000fe4000ff5e0ff */
[----:B------:R-:W-:-:S02]  /*24e0*/  IADD3.X R9, R9, UR7, RZ, P1, !PT ;  /* 0x0000000709097c10 */ /* 0x000fc40008ffe4ff */
[----:B------:R-:W-:-:S07]  /*24f0*/  IADD3.X R7, R7, UR7, RZ, P2, !PT ;  /* 0x0000000707077c10 */ /* 0x000fce00097fe4ff */
[----:B------:R-:W-:Y:S05]  /*2500*/  @!P0 BRA `(.L_x_32) ;  /* 0x0000001c00148947 */ /* 0x000fea0003800000 */
[----:B------:R-:W-:Y:S01]  /*2510*/  ULDC.64 UR6, c[0x0][0x5b8] ;  /* 0x00016e0000067ab9 */ /* 0x000fe20000000a00 */
[----:B------:R-:W-:Y:S01]  /*2520*/  ISETP.GE.AND P0, PT, R26, 0x1, PT ;  /* 0x000000011a00780c */ /* 0x000fe20003f06270 */
[----:B------:R-:W-:Y:S01]  /*2530*/  IMAD R30, R16, UR6, RZ ;  /* 0x00000006101e7c24 */ /* 0x000fe2000f8e02ff */
[----:B------:R-:W-:Y:S01]  /*2540*/  ULDC.64 UR10, c[0x0][0x5a8] ;  /* 0x00016a00000a7ab9 */ /* 0x000fe20000000a00 */
[----:B------:R-:W-:Y:S01]  /*2550*/  IMAD.WIDE.U32 R16, R69, UR6, R12 ;  /* 0x0000000645107c25 */ /* 0x000fe2000f8e000c */
[----:B------:R-:W-:Y:S01]  /*2560*/  ISETP.LT.OR P3, PT, R25, 0x1, !P0 ;  /* 0x000000011900780c */ /* 0x000fe20004761670 */
[----:B------:R-:W-:Y:S02]  /*2570*/  BSSY B1, `(.L_x_33) ;  /* 0x000000c000017945 */ /* 0x000fe40003800000 */
[----:B------:R-:W-:Y:S01]  /*2580*/  IMAD R69, R69, UR7, R30 ;  /* 0x0000000745457c24 */ /* 0x000fe2000f8e021e */
[----:B------:R-:W-:Y:S02]  /*2590*/  ULDC.64 UR6, c[0x0][0x5b0] ;  /* 0x00016c0000067ab9 */ /* 0x000fe40000000a00 */
[----:B------:R-:W-:-:S02]  /*25a0*/  IMAD R27, R29, UR6, RZ ;  /* 0x000000061d1b7c24 */ /* 0x000fc4000f8e02ff */
[----:B------:R-:W-:Y:S02]  /*25b0*/  IMAD.IADD R17, R17, 0x1, R69 ;  /* 0x0000000111117824 */ /* 0x000fe400078e0245 */
[C---:B------:R-:W-:Y:S02]  /*25c0*/  IMAD R27, R33.reuse, UR7, R27 ;  /* 0x00000007211b7c24 */ /* 0x040fe4000f8e021b */
[----:B------:R-:W-:-:S03]  /*25d0*/  IMAD.WIDE.U32 R12, R33, UR6, R16 ;  /* 0x00000006210c7c25 */ /* 0x000fc6000f8e0010 */
[----:B------:R-:W-:-:S04]  /*25e0*/  IADD3 R12, P1, R12, UR10, RZ ;  /* 0x0000000a0c0c7c10 */ /* 0x000fc8000ff3e0ff */
[--C-:B------:R-:W-:Y:S02]  /*25f0*/  IADD3.X R13, R13, UR11, R27.reuse, P1, !PT ;  /* 0x0000000b0d0d7c10 */ /* 0x100fe40008ffe41b */
[----:B------:R-:W-:Y:S01]  /*2600*/  PRMT R27, RZ, 0x7610, R27 ;  /* 0x00007610ff1b7816 */ /* 0x000fe2000000001b */
[----:B------:R-:W-:Y:S06]  /*2610*/  @P3 BRA `(.L_x_34) ;  /* 0x0000000000043947 */ /* 0x000fec0003800000 */
[----:B------:R0:W5:Y:S02]  /*2620*/  LDG.E.U8 R27, desc[UR18][R12.64] ;  /* 0x000000120c1b7981 */ /* 0x000164000c1e1100 */
.L_x_34:
[----:B------:R-:W-:Y:S05]  /*2630*/  BSYNC B1 ;  /* 0x0000000000017941 */ /* 0x000fea0003800000 */
.L_x_33:
[----:B-----5:R-:W-:Y:S01]  /*2640*/  LOP3.LUT R27, R27, 0xff, RZ, 0xc0, !PT ;  /* 0x000000ff1b1b7812 */ /* 0x020fe200078ec0ff */
[----:B------:R-:W-:Y:S01]  /*2650*/  BSSY B1, `(.L_x_35) ;  /* 0x000000c000017945 */ /* 0x000fe20003800000 */
[----:B------:R-:W-:Y:S02]  /*2660*/  ISETP.GE.AND P1, PT, R26, 0x2, PT ;  /* 0x000000021a00780c */ /* 0x000fe40003f26270 */
[----:B------:R-:W-:Y:S02]  /*2670*/  F2FP.F16.E5M2.UNPACK_B R27, R27 ;  /* 0x0000001bff1b723e */ /* 0x000fe400020004ff */
[----:B------:R-:W-:-:S03]  /*2680*/  ISETP.LT.OR P2, PT, R25, 0x1, !P1 ;  /* 0x000000011900780c */ /* 0x000fc60004f41670 */
[----:B------:R-:W-:-:S05]  /*2690*/  HADD2.F32 R27, -RZ, R27.H0_H0 ;  /* 0x2000001bff1b7230 */ /* 0x000fca0000004100 */
[----:B------:R-:W-:Y:S01]  /*26a0*/  FMUL R30, R27, R10 ;  /* 0x0000000a1b1e7220 */ /* 0x000fe20000400000 */
[----:B------:R-:W-:-:S03]  /*26b0*/  PRMT R27, RZ, 0x7610, R27 ;  /* 0x00007610ff1b7816 */ /* 0x000fc6000000001b */
[----:B--2---:R-:W-:-:S05]  /*26c0*/  FFMA R30, R79, R3, R30 ;  /* 0x000000034f1e7223 */ /* 0x004fca000000001e */
[----:B------:R-:W-:-:S05]  /*26d0*/  F2FP.SATFINITE.E5M2.F32.PACK_AB_MERGE_C R31, RZ, R30, RZ ;  /* 0x0000001eff1f723e */ /* 0x000fca00048060ff */
[----:B------:R1:W-:Y:S01]  /*26e0*/  @!P3 STG.E.U8 desc[UR18][R8.64], R31 ;  /* 0x0000001f0800b986 */ /* 0x0003e2000c101112 */
[----:B------:R-:W-:Y:S05]  /*26f0*/  @P2 BRA `(.L_x_36) ;  /* 0x0000000000042947 */ /* 0x000fea0003800000 */
[----:B------:R2:W5:Y:S02]  /*2700*/  LDG.E.U8 R27, desc[UR18][R12.64+0x1] ;  /* 0x000001120c1b7981 */ /* 0x000564000c1e1100 */
.L_x_36:
[----:B------:R-:W-:Y:S05]  /*2710*/  BSYNC B1 ;  /* 0x0000000000017941 */ /* 0x000fea0003800000 */
.L_x_35:
[----:B-----5:R-:W-:Y:S01]  /*2720*/  LOP3.LUT R27, R27, 0xff, RZ, 0xc0, !PT ;  /* 0x000000ff1b1b7812 */ /* 0x020fe200078ec0ff */
[----:B------:R-:W-:Y:S01]  /*2730*/  BSSY B1, `(.L_x_37) ;  /* 0x0000012000017945 */ /* 0x000fe20003800000 */
[----:B-1----:R-:W-:Y:S02]  /*2740*/  IADD3 R31, P3, R33, 0x8, RZ ;  /* 0x00000008211f7810 */ /* 0x002fe40007f7e0ff */
[----:B------:R-:W-:Y:S02]  /*2750*/  F2FP.F16.E5M2.UNPACK_B R27, R27 ;  /* 0x0000001bff1b723e */ /* 0x000fe400020004ff */
[----:B------:R-:W-:Y:S01]  /*2760*/  ISETP.LT.OR P0, PT, R25, 0x9, !P0 ;  /* 0x000000091900780c */ /* 0x000fe20004701670 */
[----:B------:R-:W-:Y:S02]  /*2770*/  IMAD.X R28, RZ, RZ, R29, P3 ;  /* 0x000000ffff1c7224 */ /* 0x000fe400018e061d */
[----:B------:R-:W-:Y:S02]  /*2780*/  HADD2.F32 R27, -RZ, R27.H0_H0 ;  /* 0x2000001bff1b7230 */ /* 0x000fe40000004100 */
[----:B------:R-:W-:-:S02]  /*2790*/  IMAD R28, R28, UR6, RZ ;  /* 0x000000061c1c7c24 */ /* 0x000fc4000f8e02ff */
[----:B------:R-:W-:-:S04]  /*27a0*/  IMAD.WIDE.U32 R16, R31, UR6, R16 ;  /* 0x000000061f107c25 */ /* 0x000fc8000f8e0010 */
[----:B------:R-:W-:Y:S01]  /*27b0*/  FMUL R27, R27, R10 ;  /* 0x0000000a1b1b7220 */ /* 0x000fe20000400000 */
[----:B------:R-:W-:-:S03]  /*27c0*/  IMAD R31, R31, UR7, R28 ;  /* 0x000000071f1f7c24 */ /* 0x000fc6000f8e021c */
[----:B------:R-:W-:Y:S01]  /*27d0*/  FFMA R27, R78, R3, R27 ;  /* 0x000000034e1b7223 */ /* 0x000fe2000000001b */
[----:B------:R-:W-:-:S04]  /*27e0*/  IADD3 R16, P3, R16, UR10, RZ ;  /* 0x0000000a10107c10 */ /* 0x000fc8000ff7e0ff */
[----:B------:R-:W-:Y:S02]  /*27f0*/  F2FP.SATFINITE.E5M2.F32.PACK_AB_MERGE_C R29, RZ, R27, RZ ;  /* 0x0000001bff1d723e */ /* 0x000fe400048060ff */
[----:B------:R-:W-:Y:S02]  /*2800*/  IADD3.X R17, R17, UR11, R31, P3, !PT ;  /* 0x0000000b11117c10 */ /* 0x000fe40009ffe41f */
[----:B------:R-:W-:Y:S01]  /*2810*/  PRMT R27, RZ, 0x7610, R27 ;  /* 0x00007610ff1b7816 */ /* 0x000fe2000000001b */
[----:B------:R1:W-:Y:S01]  /*2820*/  @!P2 STG.E.U8 desc[UR18][R8.64+0x1], R29 ;  /* 0x0000011d0800a986 */ /* 0x0003e2000c101112 */
[----:B------:R-:W-:Y:S05]  /*2830*/  @P0 BRA `(.L_x_38) ;  /* 0x0000000000040947 */ /* 0x000fea0003800000 */
[----:B------:R3:W5:Y:S02]  /*2840*/  LDG.E.U8 R27, desc[UR18][R16.64] ;  /* 0x00000012101b7981 */ /* 0x000764000c1e1100 */
.L_x_38:
[----:B------:R-:W-:Y:S05]  /*2850*/  BSYNC B1 ;  /* 0x0000000000017941 */ /* 0x000fea0003800000 */
.L_x_37:
[----:B-----5:R-:W-:Y:S01]  /*2860*/  LOP3.LUT R27, R27, 0xff, RZ, 0xc0, !PT ;  /* 0x000000ff1b1b7812 */ /* 0x020fe200078ec0ff */
[----:B------:R-:W-:Y:S01]  /*2870*/  BSSY B1, `(.L_x_39) ;  /* 0x000000b000017945 */ /* 0x000fe20003800000 */
[----:B------:R-:W-:Y:S02]  /*2880*/  ISETP.LT.OR P1, PT, R25, 0x9, !P1 ;  /* 0x000000091900780c */ /* 0x000fe40004f21670 */
[----:B------:R-:W-:-:S05]  /*2890*/  F2FP.F16.E5M2.UNPACK_B R27, R27 ;  /* 0x0000001bff1b723e */ /* 0x000fca00020004ff */
[----:B------:R-:W-:-:S05]  /*28a0*/  HADD2.F32 R27, -RZ, R27.H0_H0 ;  /* 0x2000001bff1b7230 */ /* 0x000fca0000004100 */
[----:B------:R-:W-:Y:S01]  /*28b0*/  FMUL R28, R27, R10 ;  /* 0x0000000a1b1c7220 */ /* 0x000fe20000400000 */
[----:B------:R-:W-:-:S03]  /*28c0*/  PRMT R27, RZ, 0x7610, R27 ;  /* 0x00007610ff1b7816 */ /* 0x000fc6000000001b */
[----:B------:R-:W-:-:S05]  /*28d0*/  FFMA R28, R77, R3, R28 ;  /* 0x000000034d1c7223 */ /* 0x000fca000000001c */
[----:B-1----:R-:W-:-:S05]  /*28e0*/  F2FP.SATFINITE.E5M2.F32.PACK_AB_MERGE_C R29, RZ, R28, RZ ;  /* 0x0000001cff1d723e */ /* 0x002fca00048060ff */
[----:B------:R1:W-:Y:S01]  /*28f0*/  @!P0 STG.E.U8 desc[UR18][R6.64], R29 ;  /* 0x0000001d06008986 */ /* 0x0003e2000c101112 */
[----:B------:R-:W-:Y:S05]  /*2900*/  @P1 BRA `(.L_x_40) ;  /* 0x0000000000041947 */ /* 0x000fea0003800000 */
[----:B------:R4:W5:Y:S02]  /*2910*/  LDG.E.U8 R27, desc[UR18][R16.64+0x1] ;  /* 0x00000112101b7981 */ /* 0x000964000c1e1100 */
.L_x_40:
[----:B------:R-:W-:Y:S05]  /*2920*/  BSYNC B1 ;  /* 0x0000000000017941 */ /* 0x000fea0003800000 */
.L_x_39:
[----:B-----5:R-:W-:Y:S01]  /*2930*/  LOP3.LUT R27, R27, 0xff, RZ, 0xc0, !PT ;  /* 0x000000ff1b1b7812 */ /* 0x020fe200078ec0ff */
[----:B------:R-:W-:Y:S01]  /*2940*/  BSSY B1, `(.L_x_41) ;  /* 0x000000c000017945 */ /* 0x000fe20003800000 */
[----:B------:R-:W-:Y:S02]  /*2950*/  ISETP.GE.AND P0, PT, R26, 0x9, PT ;  /* 0x000000091a00780c */ /* 0x000fe40003f06270 */
[----:B------:R-:W-:Y:S02]  /*2960*/  F2FP.F16.E5M2.UNPACK_B R27, R27 ;  /* 0x0000001bff1b723e */ /* 0x000fe400020004ff */
[----:B------:R-:W-:-:S03]  /*2970*/  ISETP.LT.OR P2, PT, R25, 0x1, !P0 ;  /* 0x000000011900780c */ /* 0x000fc60004741670 */
[----:B------:R-:W-:-:S05]  /*2980*/  HADD2.F32 R27, -RZ, R27.H0_H0 ;  /* 0x2000001bff1b7230 */ /* 0x000fca0000004100 */
[----:B------:R-:W-:-:S04]  /*2990*/  FMUL R27, R27, R10 ;  /* 0x0000000a1b1b7220 */ /* 0x000fc80000400000 */
[----:B------:R-:W-:-:S05]  /*29a0*/  FFMA R27, R76, R3, R27 ;  /* 0x000000034c1b7223 */ /* 0x000fca000000001b */
[----:B-1----:R-:W-:Y:S02]  /*29b0*/  F2FP.SATFINITE.E5M2.F32.PACK_AB_MERGE_C R29, RZ, R27, RZ ;  /* 0x0000001bff1d723e */ /* 0x002fe400048060ff */
[----:B------:R-:W-:-:S03]  /*29c0*/  PRMT R27, RZ, 0x7610, R27 ;  /* 0x00007610ff1b7816 */ /* 0x000fc6000000001b */
[----:B------:R1:W-:Y:S01]  /*29d0*/  @!P1 STG.E.U8 desc[UR18][R6.64+0x1], R29 ;  /* 0x0000011d06009986 */ /* 0x0003e2000c101112 */
[----:B------:R-:W-:Y:S05]  /*29e0*/  @P2 BRA `(.L_x_42) ;  /* 0x0000000000042947 */ /* 0x000fea0003800000 */
[----:B------:R0:W5:Y:S02]  /*29f0*/  LDG.E.U8 R27, desc[UR18][R12.64+0x8] ;  /* 0x000008120c1b7981 */ /* 0x000164000c1e1100 */
.L_x_42:
[----:B------:R-:W-:Y:S05]  /*2a00*/  BSYNC B1 ;  /* 0x0000000000017941 */ /* 0x000fea0003800000 */
.L_x_41:
        /* <DEDUP_REMOVED lines=13> */
.L_x_44:
[----:B------:R-:W-:Y:S05]  /*2ae0*/  BSYNC B1 ;  /* 0x0000000000017941 */ /* 0x000fea0003800000 */
.L_x_43:
[----:B-----5:R-:W-:Y:S01]  /*2af0*/  LOP3.LUT R27, R27, 0xff, RZ, 0xc0, !PT ;  /* 0x000000ff1b1b7812 */ /* 0x020fe200078ec0ff */
[----:B------:R-:W-:Y:S01]  /*2b00*/  BSSY B1, `(.L_x_45) ;  /* 0x000000b000017945 */ /* 0x000fe20003800000 */
[----:B------:R-:W-:Y:S02]  /*2b10*/  ISETP.LT.OR P0, PT, R25, 0x9, !P0 ;  /* 0x000000091900780c */ /* 0x000fe40004701670 */
[----:B------:R-:W-:-:S05]  /*2b20*/  F2FP.F16.E5M2.UNPACK_B R27, R27 ;  /* 0x0000001bff1b723e */ /* 0x000fca00020004ff */
        /* <DEDUP_REMOVED lines=8> */
.L_x_46:
[----:B------:R-:W-:Y:S05]  /*2bb0*/  BSYNC B1 ;  /* 0x0000000000017941 */ /* 0x000fea0003800000 */
.L_x_45:
        /* <DEDUP_REMOVED lines=12> */
.L_x_48:
[----:B------:R-:W-:Y:S05]  /*2c80*/  BSYNC B1 ;  /* 0x0000000000017941 */ /* 0x000fea0003800000 */
.L_x_47:
        /* <DEDUP_REMOVED lines=13> */
.L_x_50:
[----:B------:R-:W-:Y:S05]  /*2d60*/  BSYNC B1 ;  /* 0x0000000000017941 */ /* 0x000fea0003800000 */
.L_x_49:
        /* <DEDUP_REMOVED lines=13> */
.L_x_52:
[----:B------:R-:W-:Y:S05]  /*2e40*/  BSYNC B1 ;  /* 0x0000000000017941 */ /* 0x000fea0003800000 */
.L_x_51:
        /* <DEDUP_REMOVED lines=12> */
.L_x_54:
[----:B------:R-:W-:Y:S05]  /*2f10*/  BSYNC B1 ;  /* 0x0000000000017941 */ /* 0x000fea0003800000 */
.L_x_53:
        /* <DEDUP_REMOVED lines=12> */
.L_x_56:
[----:B------:R-:W-:Y:S05]  /*2fe0*/  BSYNC B1 ;  /* 0x0000000000017941 */ /* 0x000fea0003800000 */
.L_x_55:
        /* <DEDUP_REMOVED lines=13> */
.L_x_58:
[----:B------:R-:W-:Y:S05]  /*30c0*/  BSYNC B1 ;  /* 0x0000000000017941 */ /* 0x000fea0003800000 */
.L_x_57:
        /* <DEDUP_REMOVED lines=13> */
.L_x_60:
[----:B------:R-:W-:Y:S05]  /*31a0*/  BSYNC B1 ;  /* 0x0000000000017941 */ /* 0x000fea0003800000 */
.L_x_59:
        /* <DEDUP_REMOVED lines=12> */
.L_x_62:
[----:B------:R-:W-:Y:S05]  /*3270*/  BSYNC B1 ;  /* 0x0000000000017941 */ /* 0x000fea0003800000 */
.L_x_61:
        /* <DEDUP_REMOVED lines=12> */
.L_x_64:
[----:B------:R-:W-:Y:S05]  /*3340*/  BSYNC B1 ;  /* 0x0000000000017941 */ /* 0x000fea0003800000 */
.L_x_63:
        /* <DEDUP_REMOVED lines=13> */
.L_x_66:
[----:B------:R-:W-:Y:S05]  /*3420*/  BSYNC B1 ;  /* 0x0000000000017941 */ /* 0x000fea0003800000 */
.L_x_65:
        /* <DEDUP_REMOVED lines=13> */
.L_x_68:
[----:B------:R-:W-:Y:S05]  /*3500*/  BSYNC B1 ;  /* 0x0000000000017941 */ /* 0x000fea0003800000 */
.L_x_67:
        /* <DEDUP_REMOVED lines=12> */
.L_x_70:
[----:B------:R-:W-:Y:S05]  /*35d0*/  BSYNC B1 ;  /* 0x0000000000017941 */ /* 0x000fea0003800000 */
.L_x_69:
        /* <DEDUP_REMOVED lines=12> */
.L_x_72:
[----:B------:R-:W-:Y:S05]  /*36a0*/  BSYNC B1 ;  /* 0x0000000000017941 */ /* 0x000fea0003800000 */
.L_x_71:
        /* <DEDUP_REMOVED lines=13> */
.L_x_74:
[----:B------:R-:W-:Y:S05]  /*3780*/  BSYNC B1 ;  /* 0x0000000000017941 */ /* 0x000fea0003800000 */
.L_x_73:
        /* <DEDUP_REMOVED lines=13> */
.L_x_76:
[----:B------:R-:W-:Y:S05]  /*3860*/  BSYNC B1 ;  /* 0x0000000000017941 */ /* 0x000fea0003800000 */
.L_x_75:
        /* <DEDUP_REMOVED lines=12> */
.L_x_78:
[----:B------:R-:W-:Y:S05]  /*3930*/  BSYNC B1 ;  /* 0x0000000000017941 */ /* 0x000fea0003800000 */
.L_x_77:
[----:B-----5:R-:W-:Y:S01]  /*3940*/  LOP3.LUT R27, R27, 0xff, RZ, 0xc0, !PT ;  /* 0x000000ff1b1b7812 */ /* 0x020fe200078ec0ff */
[----:B------:R-:W-:Y:S01]  /*3950*/  BSSY B1, `(.L_x_79) ;  /* 0x000000b000017945 */ /* 0x000fe20003800000 */
[----:B------:R-:W-:Y:S02]  /*3960*/  ISETP.LT.OR P1, PT, R25, 0x9, !P1 ;  /* 0x000000091900780c */ /* 0x000fe40004f21670 */
[----:B------:R-:W-:-:S05]  /*3970*/  F2FP.F16.E5M2.UNPACK_B R27, R27 ;  /* 0x0000001bff1b723e */ /* 0x000fca00020004ff */
[----:B------:R-:W-:-:S05]  /*3980*/  HADD2.F32 R27, -RZ, R27.H0_H0 ;  /* 0x2000001bff1b7230 */ /* 0x000fca0000004100 */
[----:B------:R-:W-:-:S04]  /*3990*/  FMUL R28, R27, R10 ;  /* 0x0000000a1b1c7220 */ /* 0x000fc80000400000 */
[----:B------:R-:W-:Y:S01]  /*39a0*/  FFMA R28, R23, R3, R28 ;  /* 0x00000003171c7223 */ /* 0x000fe2000000001c */
[----:B------:R-:W-:-:S04]  /*39b0*/  PRMT R23, RZ, 0x7610, R23 ;  /* 0x00007610ff177816 */ /* 0x000fc80000000017 */
[----:B------:R-:W-:-:S05]  /*39c0*/  F2FP.SATFINITE.E5M2.F32.PACK_AB_MERGE_C R27, RZ, R28, RZ ;  /* 0x0000001cff1b723e */ /* 0x000fca00048060ff */
[----:B------:R0:W-:Y:S01]  /*39d0*/  @!P0 STG.E.U8 desc[UR18][R6.64+0x28], R27 ;  /* 0x0000281b06008986 */ /* 0x0001e2000c101112 */
[----:B------:R-:W-:Y:S05]  /*39e0*/  @P1 BRA `(.L_x_80) ;  /* 0x0000000000041947 */ /* 0x000fea0003800000 */
[----:B------:R0:W5:Y:S02]  /*39f0*/  LDG.E.U8 R23, desc[UR18][R16.64+0x29] ;  /* 0x0000291210177981 */ /* 0x000164000c1e1100 */
.L_x_80:
[----:B------:R-:W-:Y:S05]  /*3a00*/  BSYNC B1 ;  /* 0x0000000000017941 */ /* 0x000fea0003800000 */
.L_x_79:
        /* <DEDUP_REMOVED lines=8> */
[----:B0-----:R-:W-:Y:S02]  /*3a90*/  F2FP.SATFINITE.E5M2.F32.PACK_AB_MERGE_C R27, RZ, R23, RZ ;  /* 0x00000017ff1b723e */ /* 0x001fe400048060ff */
[----:B------:R-:W-:-:S03]  /*3aa0*/  PRMT R23, RZ, 0x7610, R23 ;  /* 0x00007610ff177816 */ /* 0x000fc60000000017 */
[----:B------:R0:W-:Y:S01]  /*3ab0*/  @!P1 STG.E.U8 desc[UR18][R6.64+0x29], R27 ;  /* 0x0000291b06009986 */ /* 0x0001e2000c101112 */
[----:B------:R-:W-:Y:S05]  /*3ac0*/  @P2 BRA `(.L_x_82) ;  /* 0x0000000000042947 */ /* 0x000fea0003800000 */
[----:B------:R0:W5:Y:S02]  /*3ad0*/  LDG.E.U8 R23, desc[UR18][R12.64+0x30] ;  /* 0x000030120c177981 */ /* 0x000164000c1e1100 */
.L_x_82:
[----:B------:R-:W-:Y:S05]  /*3ae0*/  BSYNC B1 ;  /* 0x0000000000017941 */ /* 0x000fea0003800000 */
.L_x_81:
[----:B-----5:R-:W-:Y:S01]  /*3af0*/  LOP3.LUT R23, R23, 0xff, RZ, 0xc0, !PT ;  /* 0x000000ff17177812 */ /* 0x020fe200078ec0ff */
[----:B------:R-:W-:Y:S01]  /*3b00*/  BSSY B1, `(.L_x_83) ;  /* 0x000000c000017945 */ /* 0x000fe20003800000 */
[----:B------:R-:W-:Y:S02]  /*3b10*/  ISETP.GE.AND P1, PT, R26, 0x32, PT ;  /* 0x000000321a00780c */ /* 0x000fe40003f26270 */
[----:B------:R-:W-:Y:S02]  /*3b20*/  F2FP.F16.E5M2.UNPACK_B R23, R23 ;  /* 0x00000017ff17723e */ /* 0x000fe400020004ff */
[----:B------:R-:W-:-:S03]  /*3b30*/  ISETP.LT.OR P3, PT, R25, 0x1, !P1 ;  /* 0x000000011900780c */ /* 0x000fc60004f61670 */
        /* <DEDUP_REMOVED lines=8> */
.L_x_84:
[----:B------:R-:W-:Y:S05]  /*3bc0*/  BSYNC B1 ;  /* 0x0000000000017941 */ /* 0x000fea0003800000 */
.L_x_83:
[----:B-----5:R-:W-:Y:S01]  /*3bd0*/  LOP3.LUT R21, R21, 0xff, RZ, 0xc0, !PT ;  /* 0x000000ff15157812 */ /* 0x020fe200078ec0ff */
[----:B------:R-:W-:Y:S01]  /*3be0*/  BSSY B1, `(.L_x_85) ;  /* 0x000000b000017945 */ /* 0x000fe20003800000 */
[----:B------:R-:W-:Y:S02]  /*3bf0*/  ISETP.LT.OR P0, PT, R25, 0x9, !P0 ;  /* 0x000000091900780c */ /* 0x000fe40004701670 */
[----:B------:R-:W-:-:S05]  /*3c00*/  F2FP.F16.E5M2.UNPACK_B R21, R21 ;  /* 0x00000015ff15723e */ /* 0x000fca00020004ff */
        /* <DEDUP_REMOVED lines=8> */
.L_x_86:
[----:B------:R-:W-:Y:S05]  /*3c90*/  BSYNC B1 ;  /* 0x0000000000017941 */ /* 0x000fea0003800000 */
.L_x_85:
        /* <DEDUP_REMOVED lines=12> */
.L_x_88:
[----:B------:R-:W-:Y:S05]  /*3d60*/  BSYNC B1 ;  /* 0x0000000000017941 */ /* 0x000fea0003800000 */
.L_x_87:
        /* <DEDUP_REMOVED lines=13> */
.L_x_90:
[----:B------:R-:W-:Y:S05]  /*3e40*/  BSYNC B1 ;  /* 0x0000000000017941 */ /* 0x000fea0003800000 */
.L_x_89:
        /* <DEDUP_REMOVED lines=13> */
.L_x_92:
[----:B------:R-:W-:Y:S05]  /*3f20*/  BSYNC B1 ;  /* 0x0000000000017941 */ /* 0x000fea0003800000 */
.L_x_91:
[----:B-----5:R-:W-:Y:S01]  /*3f30*/  LOP3.LUT R15, R15, 0xff, RZ, 0xc0, !PT ;  /* 0x000000ff0f0f7812 */ /* 0x020fe200078ec0ff */
[----:B------:R-:W-:Y:S01]  /*3f40*/  BSSY B1, `(.L_x_93) ;  /* 0x000000b000017945 */ /* 0x000fe20003800000 */
[----:B------:R-:W-:Y:S02]  /*3f50*/  ISETP.LT.OR P0, PT, R25, 0x9, !P0 ;  /* 0x000000091900780c */ /* 0x000fe40004701670 */
[----:B------:R-:W-:Y:S02]  /*3f60*/  F2FP.F16.E5M2.UNPACK_B R15, R15 ;  /* 0x0000000fff0f723e */ /* 0x000fe400020004ff */
[----:B0-2---:R-:W-:-:S03]  /*3f70*/  PRMT R12, RZ, 0x7610, R12 ;  /* 0x00007610ff0c7816 */ /* 0x005fc6000000000c */
[----:B------:R-:W-:-:S05]  /*3f80*/  HADD2.F32 R15, -RZ, R15.H0_H0 ;  /* 0x2000000fff0f7230 */ /* 0x000fca0000004100 */
[----:B------:R-:W-:-:S04]  /*3f90*/  FMUL R15, R15, R10 ;  /* 0x0000000a0f0f7220 */ /* 0x000fc80000400000 */
[----:B------:R-:W-:-:S05]  /*3fa0*/  FFMA R15, R18, R3, R15 ;  /* 0x00000003120f7223 */ /* 0x000fca000000000f */
[----:B------:R-:W-:-:S05]  /*3fb0*/  F2FP.SATFINITE.E5M2.F32.PACK_AB_MERGE_C R15, RZ, R15, RZ ;  /* 0x0000000fff0f723e */ /* 0x000fca00048060ff */
[----:B------:R0:W-:Y:S01]  /*3fc0*/  @!P3 STG.E.U8 desc[UR18][R8.64+0x39], R15 ;  /* 0x0000390f0800b986 */ /* 0x0001e2000c101112 */
[----:B------:R-:W-:Y:S05]  /*3fd0*/  @P0 BRA `(.L_x_94) ;  /* 0x0000000000040947 */ /* 0x000fea0003800000 */
[----:B------:R2:W5:Y:S02]  /*3fe0*/  LDG.E.U8 R12, desc[UR18][R16.64+0x38] ;  /* 0x00003812100c7981 */ /* 0x000564000c1e1100 */
.L_x_94:
[----:B------:R-:W-:Y:S05]  /*3ff0*/  BSYNC B1 ;  /* 0x0000000000017941 */ /* 0x000fea0003800000 */
.L_x_93:
[----:B-----5:R-:W-:Y:S01]  /*4000*/  LOP3.LUT R12, R12, 0xff, RZ, 0xc0, !PT ;  /* 0x000000ff0c0c7812 */ /* 0x020fe200078ec0ff */
[----:B------:R-:W-:Y:S01]  /*4010*/  BSSY B1, `(.L_x_95) ;  /* 0x000000b000017945 */ /* 0x000fe20003800000 */
[----:B------:R-:W-:Y:S02]  /*4020*/  ISETP.LT.OR P1, PT, R25, 0x9, !P1 ;  /* 0x000000091900780c */ /* 0x000fe40004f21670 */
[----:B------:R-:W-:-:S05]  /*4030*/  F2FP.F16.E5M2.UNPACK_B R12, R12 ;  /* 0x0000000cff0c723e */ /* 0x000fca00020004ff */
[----:B01----:R-:W-:-:S05]  /*4040*/  HADD2.F32 R9, -RZ, R12.H0_H0 ;  /* 0x2000000cff097230 */ /* 0x003fca0000004100 */
[----:B------:R-:W-:-:S04]  /*4050*/  FMUL R8, R9, R10 ;  /* 0x0000000a09087220 */ /* 0x000fc80000400000 */
[----:B------:R-:W-:-:S05]  /*4060*/  FFMA R8, R11, R3, R8 ;  /* 0x000000030b087223 */ /* 0x000fca0000000008 */
[----:B------:R-:W-:Y:S02]  /*4070*/  F2FP.SATFINITE.E5M2.F32.PACK_AB_MERGE_C R9, RZ, R8, RZ ;  /* 0x00000008ff09723e */ /* 0x000fe400048060ff */
[----:B------:R-:W-:-:S03]  /*4080*/  PRMT R8, RZ, 0x7610, R8 ;  /* 0x00007610ff087816 */ /* 0x000fc60000000008 */
[----:B------:R0:W-:Y:S01]  /*4090*/  @!P0 STG.E.U8 desc[UR18][R6.64+0x38], R9 ;  /* 0x0000380906008986 */ /* 0x0001e2000c101112 */
[----:B------:R-:W-:Y:S05]  /*40a0*/  @P1 BRA `(.L_x_96) ;  /* 0x0000000000041947 */ /* 0x000fea0003800000 */
[----:B------:R1:W5:Y:S02]  /*40b0*/  LDG.E.U8 R8, desc[UR18][R16.64+0x39] ;  /* 0x0000391210087981 */ /* 0x000364000c1e1100 */
.L_x_96:
[----:B------:R-:W-:Y:S05]  /*40c0*/  BSYNC B1 ;  /* 0x0000000000017941 */ /* 0x000fea0003800000 */
.L_x_95:
[----:B------:R-:W-:Y:S05]  /*40d0*/  @P1 BRA `(.L_x_97) ;  /* 0x0000000800601947 */ /* 0x000fea0003800000 */
[----:B-----5:R-:W-:-:S04]  /*40e0*/  LOP3.LUT R8, R8, 0xff, RZ, 0xc0, !PT ;  /* 0x000000ff08087812 */ /* 0x020fc800078ec0ff */
[----:B------:R-:W-:-:S05]  /*40f0*/  F2FP.F16.E5M2.UNPACK_B R8, R8 ;  /* 0x00000008ff08723e */ /* 0x000fca00020004ff */
[----:B0-----:R-:W-:-:S05]  /*4100*/  HADD2.F32 R9, -RZ, R8.H0_H0 ;  /* 0x20000008ff097230 */ /* 0x001fca0000004100 */
[----:B------:R-:W-:-:S04]  /*4110*/  FMUL R9, R9, R10 ;  /* 0x0000000a09097220 */ /* 0x000fc80000400000 */
[----:B------:R-:W-:-:S05]  /*4120*/  FFMA R9, R14, R3, R9 ;  /* 0x000000030e097223 */ /* 0x000fca0000000009 */
[----:B------:R-:W-:-:S05]  /*4130*/  F2FP.SATFINITE.E5M2.F32.PACK_AB_MERGE_C R9, RZ, R9, RZ ;  /* 0x00000009ff09723e */ /* 0x000fca00048060ff */
[----:B------:R0:W-:Y:S01]  /*4140*/  STG.E.U8 desc[UR18][R6.64+0x39], R9 ;  /* 0x0000390906007986 */ /* 0x0001e2000c101112 */
[----:B------:R-:W-:Y:S05]  /*4150*/  BRA `(.L_x_97) ;  /* 0x0000000800407947 */ /* 0x000fea0003800000 */
.L_x_32:
[C---:B------:R-:W-:Y:S01]  /*4160*/  ISETP.GE.AND P3, PT, R26.reuse, 0x1, PT ;  /* 0x000000011a00780c */ /* 0x040fe20003f66270 */
[-C--:B--2---:R-:W-:Y:S01]  /*4170*/  FMUL R79, R79, R3.reuse ;  /* 0x000000034f4f7220 */ /* 0x084fe20000400000 */
[----:B------:R-:W-:Y:S01]  /*4180*/  ISETP.GE.AND P0, PT, R26, 0x2, PT ;  /* 0x000000021a00780c */ /* 0x000fe20003f06270 */
[-C--:B------:R-:W-:Y:S01]  /*4190*/  FMUL R78, R78, R3.reuse ;  /* 0x000000034e4e7220 */ /* 0x080fe20000400000 */
[----:B------:R-:W-:Y:S01]  /*41a0*/  ISETP.LT.OR P1, PT, R25, 0x1, !P3 ;  /* 0x000000011900780c */ /* 0x000fe20005f21670 */
[-C--:B------:R-:W-:Y:S01]  /*41b0*/  FMUL R77, R77, R3.reuse ;  /* 0x000000034d4d7220 */ /* 0x080fe20000400000 */
[C---:B------:R-:W-:Y:S01]  /*41c0*/  ISETP.LT.OR P2, PT, R25.reuse, 0x1, !P0 ;  /* 0x000000011900780c */ /* 0x040fe20004741670 */
[-C--:B------:R-:W-:Y:S01]  /*41d0*/  FMUL R76, R76, R3.reuse ;  /* 0x000000034c4c7220 */ /* 0x080fe20000400000 */
[----:B------:R-:W-:Y:S01]  /*41e0*/  ISETP.LT.OR P3, PT, R25, 0x9, !P3 ;  /* 0x000000091900780c */ /* 0x000fe20005f61670 */
[----:B------:R-:W-:Y:S01]  /*41f0*/  FMUL R75, R75, R3 ;  /* 0x000000034b4b7220 */ /* 0x000fe20000400000 */
[----:B------:R-:W-:Y:S01]  /*4200*/  F2FP.SATFINITE.E5M2.F32.PACK_AB_MERGE_C R79, RZ, R79, RZ ;  /* 0x0000004fff4f723e */ /* 0x000fe200048060ff */
[-C--:B------:R-:W-:Y:S01]  /*4210*/  FMUL R74, R74, R3.reuse ;  /* 0x000000034a4a7220 */ /* 0x080fe20000400000 */
[----:B------:R-:W-:Y:S01]  /*4220*/  F2FP.SATFINITE.E5M2.F32.PACK_AB_MERGE_C R13, RZ, R78, RZ ;  /* 0x0000004eff0d723e */ /* 0x000fe200048060ff */
[----:B------:R-:W-:Y:S01]  /*4230*/  FMUL R73, R73, R3 ;  /* 0x0000000349497220 */ /* 0x000fe20000400000 */
[----:B------:R-:W-:Y:S01]  /*4240*/  F2FP.SATFINITE.E5M2.F32.PACK_AB_MERGE_C R77, RZ, R77, RZ ;  /* 0x0000004dff4d723e */ /* 0x000fe200048060ff */
[-C--:B------:R-:W-:Y:S01]  /*4250*/  FMUL R72, R72, R3.reuse ;  /* 0x0000000348487220 */ /* 0x080fe20000400000 */
[----:B------:R-:W-:Y:S01]  /*4260*/  ISETP.LT.OR P0, PT, R25, 0x9, !P0 ;  /* 0x000000091900780c */ /* 0x000fe20004701670 */
[----:B------:R-:W-:Y:S01]  /*4270*/  @!P1 STG.E.U8 desc[UR18][R8.64], R79 ;  /* 0x0000004f08009986 */ /* 0x000fe2000c101112 */
[C---:B------:R-:W-:Y:S01]  /*4280*/  ISETP.GE.AND P1, PT, R26.reuse, 0x9, PT ;  /* 0x000000091a00780c */ /* 0x040fe20003f26270 */
[----:B------:R-:W-:Y:S01]  /*4290*/  FMUL R71, R71, R3 ;  /* 0x0000000347477220 */ /* 0x000fe20000400000 */
[----:B------:R-:W-:Y:S01]  /*42a0*/  F2FP.SATFINITE.E5M2.F32.PACK_AB_MERGE_C R75, RZ, R75, RZ ;  /* 0x0000004bff4b723e */ /* 0x000fe200048060ff */
[----:B------:R0:W-:Y:S01]  /*42b0*/  @!P2 STG.E.U8 desc[UR18][R8.64+0x1], R13 ;  /* 0x0000010d0800a986 */ /* 0x0001e2000c101112 */
[----:B------:R-:W-:Y:S01]  /*42c0*/  ISETP.GE.AND P2, PT, R26, 0xa, PT ;  /* 0x0000000a1a00780c */ /* 0x000fe20003f46270 */
[-C--:B------:R-:W-:Y:S01]  /*42d0*/  FMUL R70, R70, R3.reuse ;  /* 0x0000000346467220 */ /* 0x080fe20000400000 */
[----:B------:R-:W-:Y:S01]  /*42e0*/  F2FP.SATFINITE.E5M2.F32.PACK_AB_MERGE_C R17, RZ, R74, RZ ;  /* 0x0000004aff11723e */ /* 0x000fe200048060ff */
[----:B------:R-:W-:Y:S01]  /*42f0*/  @!P3 STG.E.U8 desc[UR18][R6.64], R77 ;  /* 0x0000004d0600b986 */ /* 0x000fe2000c101112 */
[C---:B------:R-:W-:Y:S01]  /*4300*/  ISETP.LT.OR P3, PT, R25.reuse, 0x1, !P1 ;  /* 0x000000011900780c */ /* 0x040fe20004f61670 */
[-C--:B------:R-:W-:Y:S01]  /*4310*/  FMUL R68, R68, R3.reuse ;  /* 0x0000000344447220 */ /* 0x080fe20000400000 */
[----:B------:R-:W-:Y:S01]  /*4320*/  ISETP.LT.OR P5, PT, R25, 0x1, !P2 ;  /* 0x000000011900780c */ /* 0x000fe200057a1670 */
[-C--:B------:R-:W-:Y:S01]  /*4330*/  FMUL R67, R67, R3.reuse ;  /* 0x0000000343437220 */ /* 0x080fe20000400000 */
[----:B------:R-:W-:Y:S01]  /*4340*/  ISETP.LT.OR P1, PT, R25, 0x9, !P1 ;  /* 0x000000091900780c */ /* 0x000fe20004f21670 */
[----:B------:R-:W-:Y:S01]  /*4350*/  FMUL R65, R65, R3 ;  /* 0x0000000341417220 */ /* 0x000fe20000400000 */
[----:B------:R-:W-:Y:S01]  /*4360*/  F2FP.SATFINITE.E5M2.F32.PACK_AB_MERGE_C R73, RZ, R73, RZ ;  /* 0x00000049ff49723e */ /* 0x000fe200048060ff */
[-C--:B------:R-:W-:Y:S01]  /*4370*/  FMUL R66, R66, R3.reuse ;  /* 0x0000000342427220 */ /* 0x080fe20000400000 */
[----:B0-----:R-:W-:Y:S01]  /*4380*/  F2FP.SATFINITE.E5M2.F32.PACK_AB_MERGE_C R13, RZ, R76, RZ ;  /* 0x0000004cff0d723e */ /* 0x001fe200048060ff */
[-C--:B------:R-:W-:Y:S01]  /*4390*/  FMUL R64, R64, R3.reuse ;  /* 0x0000000340407220 */ /* 0x080fe20000400000 */
[----:B------:R-:W-:Y:S01]  /*43a0*/  ISETP.LT.OR P2, PT, R25, 0x9, !P2 ;  /* 0x000000091900780c */ /* 0x000fe20005741670 */
[-C--:B------:R-:W-:Y:S01]  /*43b0*/  FMUL R63, R63, R3.reuse ;  /* 0x000000033f3f7220 */ /* 0x080fe20000400000 */
[----:B------:R-:W-:Y:S01]  /*43c0*/  F2FP.SATFINITE.E5M2.F32.PACK_AB_MERGE_C R27, RZ, R72, RZ ;  /* 0x00000048ff1b723e */ /* 0x000fe200048060ff */
[----:B------:R0:W-:Y:S01]  /*43d0*/  @!P0 STG.E.U8 desc[UR18][R6.64+0x1], R13 ;  /* 0x0000010d06008986 */ /* 0x0001e2000c101112 */
[C---:B------:R-:W-:Y:S01]  /*43e0*/  ISETP.GE.AND P0, PT, R26.reuse, 0x11, PT ;  /* 0x000000111a00780c */ /* 0x040fe20003f06270 */
[----:B------:R-:W-:Y:S01]  /*43f0*/  FMUL R61, R61, R3 ;  /* 0x000000033d3d7220 */ /* 0x000fe20000400000 */
[----:B------:R-:W-:Y:S01]  /*4400*/  F2FP.SATFINITE.E5M2.F32.PACK_AB_MERGE_C R71, RZ, R71, RZ ;  /* 0x00000047ff47723e */ /* 0x000fe200048060ff */
[----:B------:R-:W-:Y:S01]  /*4410*/  @!P3 STG.E.U8 desc[UR18][R8.64+0x8], R75 ;  /* 0x0000084b0800b986 */ /* 0x000fe2000c101112 */
[----:B------:R-:W-:Y:S01]  /*4420*/  ISETP.GE.AND P3, PT, R26, 0x12, PT ;  /* 0x000000121a00780c */ /* 0x000fe20003f66270 */
[----:B------:R-:W-:Y:S01]  /*4430*/  FMUL R62, R62, R3 ;  /* 0x000000033e3e7220 */ /* 0x000fe20000400000 */
[----:B------:R-:W-:Y:S01]  /*4440*/  F2FP.SATFINITE.E5M2.F32.PACK_AB_MERGE_C R67, RZ, R67, RZ ;  /* 0x00000043ff43723e */ /* 0x000fe200048060ff */
[----:B------:R1:W-:Y:S01]  /*4450*/  @!P5 STG.E.U8 desc[UR18][R8.64+0x9], R17 ;  /* 0x000009110800d986 */ /* 0x0003e2000c101112 */
[----:B------:R-:W-:Y:S01]  /*4460*/  ISETP.LT.OR P5, PT, R25, 0x1, !P3 ;  /* 0x000000011900780c */ /* 0x000fe20005fa1670 */
[-C--:B------:R-:W-:Y:S01]  /*4470*/  FMUL R59, R59, R3.reuse ;  /* 0x000000033b3b7220 */ /* 0x080fe20000400000 */
[C---:B------:R-:W-:Y:S01]  /*4480*/  ISETP.LT.OR P3, PT, R25.reuse, 0x9, !P3 ;  /* 0x000000091900780c */ /* 0x040fe20005f61670 */
[----:B------:R-:W-:Y:S01]  /*4490*/  @!P1 STG.E.U8 desc[UR18][R6.64+0x8], R73 ;  /* 0x0000084906009986 */ /* 0x000fe2000c101112 */
[----:B------:R-:W-:Y:S01]  /*44a0*/  ISETP.LT.OR P1, PT, R25, 0x1, !P0 ;  /* 0x000000011900780c */ /* 0x000fe20004721670 */
[-C--:B------:R-:W-:Y:S01]  /*44b0*/  FMUL R60, R60, R3.reuse ;  /* 0x000000033c3c7220 */ /* 0x080fe20000400000 */
[----:B0-----:R-:W-:Y:S01]  /*44c0*/  F2FP.SATFINITE.E5M2.F32.PACK_AB_MERGE_C R13, RZ, R70, RZ ;  /* 0x00000046ff0d723e */ /* 0x001fe200048060ff */
[----:B------:R-:W-:Y:S01]  /*44d0*/  @!P2 STG.E.U8 desc[UR18][R6.64+0x9], R27 ;  /* 0x0000091b0600a986 */ /* 0x000fe2000c101112 */
[----:B------:R-:W-:Y:S01]  /*44e0*/  ISETP.GE.AND P2, PT, R26, 0x19, PT ;  /* 0x000000191a00780c */ /* 0x000fe20003f46270 */
[-C--:B------:R-:W-:Y:S01]  /*44f0*/  FMUL R57, R57, R3.reuse ;  /* 0x0000000339397220 */ /* 0x080fe20000400000 */
[C---:B------:R-:W-:Y:S01]  /*4500*/  ISETP.LT.OR P0, PT, R25.reuse, 0x9, !P0 ;  /* 0x000000091900780c */ /* 0x040fe20004701670 */
[-C--:B------:R-:W-:Y:S01]  /*4510*/  FMUL R58, R58, R3.reuse ;  /* 0x000000033a3a7220 */ /* 0x080fe20000400000 */
[----:B------:R-:W-:Y:S01]  /*4520*/  ISETP.LT.OR P6, PT, R25, 0x1, !P2 ;  /* 0x000000011900780c */ /* 0x000fe200057c1670 */
[----:B------:R0:W-:Y:S01]  /*4530*/  @!P5 STG.E.U8 desc[UR18][R8.64+0x11], R13 ;  /* 0x0000110d0800d986 */ /* 0x0001e2000c101112 */
[----:B-1----:R-:W-:Y:S01]  /*4540*/  F2FP.SATFINITE.E5M2.F32.PACK_AB_MERGE_C R17, RZ, R68, RZ ;  /* 0x00000044ff11723e */ /* 0x002fe200048060ff */
[----:B------:R-:W-:Y:S01]  /*4550*/  FMUL R56, R56, R3 ;  /* 0x0000000338387220 */ /* 0x000fe20000400000 */
[----:B------:R-:W-:Y:S01]  /*4560*/  F2FP.SATFINITE.E5M2.F32.PACK_AB_MERGE_C R65, RZ, R65, RZ ;  /* 0x00000041ff41723e */ /* 0x000fe200048060ff */
[----:B------:R-:W-:Y:S01]  /*4570*/  @!P1 STG.E.U8 desc[UR18][R8.64+0x10], R71 ;  /* 0x0000104708009986 */ /* 0x000fe2000c101112 */
[----:B------:R-:W-:Y:S01]  /*4580*/  ISETP.GE.AND P1, PT, R26, 0x1a, PT ;  /* 0x0000001a1a00780c */ /* 0x000fe20003f26270 */
[-C--:B------:R-:W-:Y:S01]  /*4590*/  FMUL R23, R23, R3.reuse ;  /* 0x0000000317177220 */ /* 0x080fe20000400000 */
[C---:B------:R-:W-:Y:S01]  /*45a0*/  ISETP.LT.OR P2, PT, R25.reuse, 0x9, !P2 ;  /* 0x000000091900780c */ /* 0x040fe20005741670 */
[----:B------:R1:W-:Y:S01]  /*45b0*/  @!P3 STG.E.U8 desc[UR18][R6.64+0x11], R17 ;  /* 0x000011110600b986 */ /* 0x0003e2000c101112 */
[----:B------:R-:W-:Y:S01]  /*45c0*/  ISETP.LT.OR P5, PT, R25, 0x1, !P1 ;  /* 0x000000011900780c */ /* 0x000fe20004fa1670 */
[-C--:B------:R-:W-:Y:S01]  /*45d0*/  FMUL R21, R21, R3.reuse ;  /* 0x0000000315157220 */ /* 0x080fe20000400000 */
[----:B------:R-:W-:Y:S01]  /*45e0*/  ISETP.LT.OR P3, PT, R25, 0x9, !P1 ;  /* 0x000000091900780c */ /* 0x000fe20004f61670 */
[----:B------:R-:W-:Y:S01]  /*45f0*/  @!P0 STG.E.U8 desc[UR18][R6.64+0x10], R67 ;  /* 0x0000104306008986 */ /* 0x000fe2000c101112 */
[----:B0-----:R-:W-:Y:S01]  /*4600*/  F2FP.SATFINITE.E5M2.F32.PACK_AB_MERGE_C R13, RZ, R66, RZ ;  /* 0x00000042ff0d723e */ /* 0x001fe200048060ff */
[-C--:B------:R-:W-:Y:S01]  /*4610*/  FMUL R22, R22, R3.reuse ;  /* 0x0000000316167220 */ /* 0x080fe20000400000 */
[C---:B------:R-:W-:Y:S01]  /*4620*/  ISETP.GE.AND P0, PT, R26.reuse, 0x21, PT ;  /* 0x000000211a00780c */ /* 0x040fe20003f06270 */
[----:B------:R-:W-:Y:S01]  /*4630*/  @!P6 STG.E.U8 desc[UR18][R8.64+0x18], R65 ;  /* 0x000018410800e986 */ /* 0x000fe2000c101112 */
[----:B------:R-:W-:Y:S01]  /*4640*/  ISETP.GE.AND P1, PT, R26, 0x22, PT ;  /* 0x000000221a00780c */ /* 0x000fe20003f26270 */
[-C--:B------:R-:W-:Y:S01]  /*4650*/  FMUL R19, R19, R3.reuse ;  /* 0x0000000313137220 */ /* 0x080fe20000400000 */
[C---:B------:R-:W-:Y:S01]  /*4660*/  ISETP.LT.OR P6, PT, R25.reuse, 0x1, !P0 ;  /* 0x000000011900780c */ /* 0x040fe200047c1670 */
[-C--:B------:R-:W-:Y:S01]  /*4670*/  FMUL R20, R20, R3.reuse ;  /* 0x0000000314147220 */ /* 0x080fe20000400000 */
[----:B-1----:R-:W-:Y:S01]  /*4680*/  F2FP.SATFINITE.E5M2.F32.PACK_AB_MERGE_C R17, RZ, R64, RZ ;  /* 0x00000040ff11723e */ /* 0x002fe200048060ff */
[----:B------:R0:W-:Y:S01]  /*4690*/  @!P5 STG.E.U8 desc[UR18][R8.64+0x19], R13 ;  /* 0x0000190d0800d986 */ /* 0x0001e2000c101112 */
[----:B------:R-:W-:Y:S01]  /*46a0*/  ISETP.LT.OR P5, PT, R25, 0x1, !P1 ;  /* 0x000000011900780c */ /* 0x000fe20004fa1670 */
[----:B------:R-:W-:Y:S01]  /*46b0*/  FMUL R15, R15, R3 ;  /* 0x000000030f0f7220 */ /* 0x000fe20000400000 */
[----:B------:R-:W-:Y:S01]  /*46c0*/  F2FP.SATFINITE.E5M2.F32.PACK_AB_MERGE_C R63, RZ, R63, RZ ;  /* 0x0000003fff3f723e */ /* 0x000fe200048060ff */
[----:B------:R1:W-:Y:S01]  /*46d0*/  @!P3 STG.E.U8 desc[UR18][R6.64+0x19], R17 ;  /* 0x000019110600b986 */ /* 0x0003e2000c101112 */
[----:B------:R-:W-:Y:S01]  /*46e0*/  F2FP.SATFINITE.E5M2.F32.PACK_AB_MERGE_C R61, RZ, R61, RZ ;  /* 0x0000003dff3d723e */ /* 0x000fe200048060ff */
[-C--:B------:R-:W-:Y:S01]  /*46f0*/  FMUL R18, R18, R3.reuse ;  /* 0x0000000312127220 */ /* 0x080fe20000400000 */
[----:B------:R-:W-:Y:S01]  /*4700*/  F2FP.SATFINITE.E5M2.F32.PACK_AB_MERGE_C R27, RZ, R62, RZ ;  /* 0x0000003eff1b723e */ /* 0x000fe200048060ff */
[----:B------:R-:W-:Y:S01]  /*4710*/  @!P2 STG.E.U8 desc[UR18][R6.64+0x18], R63 ;  /* 0x0000183f0600a986 */ /* 0x000fe2000c101112 */
[----:B------:R-:W-:Y:S01]  /*4720*/  ISETP.LT.OR P3, PT, R25, 0x9, !P1 ;  /* 0x000000091900780c */ /* 0x000fe20004f61670 */
[-C--:B------:R-:W-:Y:S01]  /*4730*/  FMUL R11, R11, R3.reuse ;  /* 0x000000030b0b7220 */ /* 0x080fe20000400000 */
[----:B------:R-:W-:Y:S01]  /*4740*/  ISETP.GE.AND P2, PT, R26, 0x29, PT ;  /* 0x000000291a00780c */ /* 0x000fe20003f46270 */
[----:B------:R-:W-:Y:S01]  /*4750*/  @!P6 STG.E.U8 desc[UR18][R8.64+0x20], R61 ;  /* 0x0000203d0800e986 */ /* 0x000fe2000c101112 */
[C---:B------:R-:W-:Y:S01]  /*4760*/  ISETP.LT.OR P0, PT, R25.reuse, 0x9, !P0 ;  /* 0x000000091900780c */ /* 0x040fe20004701670 */
[----:B------:R-:W-:Y:S01]  /*4770*/  FMUL R14, R14, R3 ;  /* 0x000000030e0e7220 */ /* 0x000fe20000400000 */
[----:B------:R-:W-:Y:S01]  /*4780*/  ISETP.GE.AND P1, PT, R26, 0x2a, PT ;  /* 0x0000002a1a00780c */ /* 0x000fe20003f26270 */
[----:B------:R-:W-:Y:S01]  /*4790*/  @!P5 STG.E.U8 desc[UR18][R8.64+0x21], R27 ;  /* 0x0000211b0800d986 */ /* 0x000fe2000c101112 */
[----:B------:R-:W-:-:S02]  /*47a0*/  ISETP.LT.OR P6, PT, R25, 0x1, !P2 ;  /* 0x000000011900780c */ /* 0x000fc400057c1670 */
[C---:B------:R-:W-:Y:S02]  /*47b0*/  ISETP.LT.OR P5, PT, R25.reuse, 0x1, !P1 ;  /* 0x000000011900780c */ /* 0x040fe40004fa1670 */
[----:B------:R-:W-:Y:S02]  /*47c0*/  F2FP.SATFINITE.E5M2.F32.PACK_AB_MERGE_C R59, RZ, R59, RZ ;  /* 0x0000003bff3b723e */ /* 0x000fe400048060ff */
[----:B0-----:R-:W-:Y:S02]  /*47d0*/  F2FP.SATFINITE.E5M2.F32.PACK_AB_MERGE_C R13, RZ, R60, RZ ;  /* 0x0000003cff0d723e */ /* 0x001fe400048060ff */
[----:B------:R-:W-:Y:S01]  /*47e0*/  F2FP.SATFINITE.E5M2.F32.PACK_AB_MERGE_C R57, RZ, R57, RZ ;  /* 0x00000039ff39723e */ /* 0x000fe200048060ff */
[----:B------:R-:W-:Y:S01]  /*47f0*/  @!P0 STG.E.U8 desc[UR18][R6.64+0x20], R59 ;  /* 0x0000203b06008986 */ /* 0x000fe2000c101112 */
[----:B-1----:R-:W-:Y:S02]  /*4800*/  F2FP.SATFINITE.E5M2.F32.PACK_AB_MERGE_C R17, RZ, R58, RZ ;  /* 0x0000003aff11723e */ /* 0x002fe400048060ff */
[C---:B------:R-:W-:Y:S01]  /*4810*/  ISETP.LT.OR P1, PT, R25.reuse, 0x9, !P1 ;  /* 0x000000091900780c */ /* 0x040fe20004f21670 */
[----:B------:R0:W-:Y:S01]  /*4820*/  @!P3 STG.E.U8 desc[UR18][R6.64+0x21], R13 ;  /* 0x0000210d0600b986 */ /* 0x0001e2000c101112 */
[----:B------:R-:W-:-:S02]  /*4830*/  ISETP.LT.OR P2, PT, R25, 0x9, !P2 ;  /* 0x000000091900780c */ /* 0x000fc40005741670 */
[C---:B------:R-:W-:Y:S01]  /*4840*/  ISETP.GE.AND P3, PT, R26.reuse, 0x31, PT ;  /* 0x000000311a00780c */ /* 0x040fe20003f66270 */
[----:B------:R-:W-:Y:S01]  /*4850*/  @!P6 STG.E.U8 desc[UR18][R8.64+0x28], R57 ;  /* 0x000028390800e986 */ /* 0x000fe2000c101112 */
[----:B------:R-:W-:Y:S02]  /*4860*/  ISETP.GE.AND P0, PT, R26, 0x32, PT ;  /* 0x000000321a00780c */ /* 0x000fe40003f06270 */
[----:B------:R-:W-:Y:S01]  /*4870*/  F2FP.SATFINITE.E5M2.F32.PACK_AB_MERGE_C R23, RZ, R23, RZ ;  /* 0x00000017ff17723e */ /* 0x000fe200048060ff */
[----:B------:R1:W-:Y:S01]  /*4880*/  @!P5 STG.E.U8 desc[UR18][R8.64+0x29], R17 ;  /* 0x000029110800d986 */ /* 0x0003e2000c101112 */
[C---:B------:R-:W-:Y:S02]  /*4890*/  ISETP.LT.OR P5, PT, R25.reuse, 0x1, !P3 ;  /* 0x000000011900780c */ /* 0x040fe40005fa1670 */
[----:B------:R-:W-:Y:S02]  /*48a0*/  ISETP.LT.OR P6, PT, R25, 0x1, !P0 ;  /* 0x000000011900780c */ /* 0x000fe400047c1670 */
[----:B0-----:R-:W-:Y:S01]  /*48b0*/  F2FP.SATFINITE.E5M2.F32.PACK_AB_MERGE_C R13, RZ, R56, RZ ;  /* 0x00000038ff0d723e */ /* 0x001fe200048060ff */
[----:B------:R-:W-:Y:S01]  /*48c0*/  @!P2 STG.E.U8 desc[UR18][R6.64+0x28], R23 ;  /* 0x000028170600a986 */ /* 0x000fe2000c101112 */
[----:B------:R-:W-:-:S02]  /*48d0*/  F2FP.SATFINITE.E5M2.F32.PACK_AB_MERGE_C R21, RZ, R21, RZ ;  /* 0x00000015ff15723e */ /* 0x000fc400048060ff */
[C---:B------:R-:W-:Y:S01]  /*48e0*/  ISETP.GE.AND P2, PT, R26.reuse, 0x3a, PT ;  /* 0x0000003a1a00780c */ /* 0x040fe20003f46270 */
[----:B------:R0:W-:Y:S01]  /*48f0*/  @!P1 STG.E.U8 desc[UR18][R6.64+0x29], R13 ;  /* 0x0000290d06009986 */ /* 0x0001e2000c101112 */
[C---:B------:R-:W-:Y:S02]  /*4900*/  ISETP.LT.OR P1, PT, R25.reuse, 0x9, !P3 ;  /* 0x000000091900780c */ /* 0x040fe40005f21670 */
[----:B-1----:R-:W-:Y:S01]  /*4910*/  F2FP.SATFINITE.E5M2.F32.PACK_AB_MERGE_C R17, RZ, R22, RZ ;  /* 0x00000016ff11723e */ /* 0x002fe200048060ff */
[----:B------:R-:W-:Y:S01]  /*4920*/  @!P5 STG.E.U8 desc[UR18][R8.64+0x30], R21 ;  /* 0x000030150800d986 */ /* 0x000fe2000c101112 */
[----:B------:R-:W-:Y:S02]  /*4930*/  ISETP.GE.AND P3, PT, R26, 0x39, PT ;  /* 0x000000391a00780c */ /* 0x000fe40003f66270 */
[C---:B------:R-:W-:Y:S01]  /*4940*/  ISETP.LT.OR P0, PT, R25.reuse, 0x9, !P0 ;  /* 0x000000091900780c */ /* 0x040fe20004701670 */
[----:B------:R1:W-:Y:S01]  /*4950*/  @!P6 STG.E.U8 desc[UR18][R8.64+0x31], R17 ;  /* 0x000031110800e986 */ /* 0x0003e2000c101112 */
[----:B------:R-:W-:-:S02]  /*4960*/  ISETP.LT.OR P5, PT, R25, 0x1, !P3 ;  /* 0x000000011900780c */ /* 0x000fc40005fa1670 */
[C---:B------:R-:W-:Y:S02]  /*4970*/  ISETP.LT.OR P6, PT, R25.reuse, 0x1, !P2 ;  /* 0x000000011900780c */ /* 0x040fe400057c1670 */
[C---:B------:R-:W-:Y:S02]  /*4980*/  ISETP.LT.OR P3, PT, R25.reuse, 0x9, !P3 ;  /* 0x000000091900780c */ /* 0x040fe40005f61670 */
[----:B------:R-:W-:Y:S02]  /*4990*/  ISETP.LT.OR P2, PT, R25, 0x9, !P2 ;  /* 0x000000091900780c */ /* 0x000fe40005741670 */
[----:B------:R-:W-:Y:S02]  /*49a0*/  F2FP.SATFINITE.E5M2.F32.PACK_AB_MERGE_C R19, RZ, R19, RZ ;  /* 0x00000013ff13723e */ /* 0x000fe400048060ff */
[----:B0-----:R-:W-:Y:S02]  /*49b0*/  F2FP.SATFINITE.E5M2.F32.PACK_AB_MERGE_C R13, RZ, R20, RZ ;  /* 0x00000014ff0d723e */ /* 0x001fe400048060ff */
[----:B------:R-:W-:Y:S01]  /*49c0*/  F2FP.SATFINITE.E5M2.F32.PACK_AB_MERGE_C R15, RZ, R15, RZ ;  /* 0x0000000fff0f723e */ /* 0x000fe200048060ff */
[----:B------:R0:W-:Y:S01]  /*49d0*/  @!P1 STG.E.U8 desc[UR18][R6.64+0x30], R19 ;  /* 0x0000301306009986 */ /* 0x0001e2000c101112 */
[----:B-1----:R-:W-:-:S02]  /*49e0*/  F2FP.SATFINITE.E5M2.F32.PACK_AB_MERGE_C R17, RZ, R18, RZ ;  /* 0x00000012ff11723e */ /* 0x002fc400048060ff */
[----:B------:R-:W-:Y:S01]  /*49f0*/  F2FP.SATFINITE.E5M2.F32.PACK_AB_MERGE_C R11, RZ, R11, RZ ;  /* 0x0000000bff0b723e */ /* 0x000fe200048060ff */
[----:B------:R0:W-:Y:S01]  /*4a00*/  @!P0 STG.E.U8 desc[UR18][R6.64+0x31], R13 ;  /* 0x0000310d06008986 */ /* 0x0001e2000c101112 */
[----:B------:R-:W-:-:S03]  /*4a10*/  F2FP.SATFINITE.E5M2.F32.PACK_AB_MERGE_C R21, RZ, R14, RZ ;  /* 0x0000000eff15723e */ /* 0x000fc600048060ff */
[----:B------:R0:W-:Y:S04]  /*4a20*/  @!P5 STG.E.U8 desc[UR18][R8.64+0x38], R15 ;  /* 0x0000380f0800d986 */ /* 0x0001e8000c101112 */
[----:B------:R0:W-:Y:S04]  /*4a30*/  @!P6 STG.E.U8 desc[UR18][R8.64+0x39], R17 ;  /* 0x000039110800e986 */ /* 0x0001e8000c101112 */
[----:B------:R0:W-:Y:S04]  /*4a40*/  @!P3 STG.E.U8 desc[UR18][R6.64+0x38], R11 ;  /* 0x0000380b0600b986 */ /* 0x0001e8000c101112 */
[----:B------:R0:W-:Y:S02]  /*4a50*/  @!P2 STG.E.U8 desc[UR18][R6.64+0x39], R21 ;  /* 0x000039150600a986 */ /* 0x0001e4000c101112 */
.L_x_97:
[----:B------:R-:W-:Y:S05]  /*4a60*/  BSYNC B0 ;  /* 0x0000000000007941 */ /* 0x000fea0003800000 */
.L_x_31:
[----:B------:R-:W-:Y:S01]  /*4a70*/  ULDC UR6, c[0x0][0xc] ;  /* 0x0000030000067ab9 */ /* 0x000fe20000000800 */
[----:B------:R-:W-:Y:S01]  /*4a80*/  ULDC UR7, c[0x0][0x10] ;  /* 0x0000040000077ab9 */ /* 0x000fe20000000800 */
[----:B0-----:R-:W0:Y:S01]  /*4a90*/  LDC R9, c[0x0][0x14] ;  /* 0x00000500ff097b82 */ /* 0x001e220000000800 */
[----:B------:R-:W-:Y:S01]  /*4aa0*/  UIMAD.WIDE.U32 UR6, UR6, UR7, URZ ;  /* 0x00000007060672a5 */ /* 0x000fe2000f8e003f */
[----:B------:R-:W-:Y:S02]  /*4ab0*/  IMAD.MOV.U32 R6, RZ, RZ, R0 ;  /* 0x000000ffff067224 */ /* 0x000fe400078e0000 */
[----:B------:R-:W-:Y:S02]  /*4ac0*/  IMAD.MOV.U32 R7, RZ, RZ, R5 ;  /* 0x000000ffff077224 */ /* 0x000fe400078e0005 */
[----:B------:R-:W-:Y:S02]  /*4ad0*/  IMAD.MOV.U32 R13, RZ, RZ, -0x1 ;  /* 0xffffffffff0d7424 */ /* 0x000fe400078e00ff */
[----:B------:R-:W-:-:S02]  /*4ae0*/  IMAD.MOV.U32 R69, RZ, RZ, -0x1 ;  /* 0xffffffffff457424 */ /* 0x000fc400078e00ff */
[----:B0-----:R-:W-:-:S04]  /*4af0*/  IMAD.WIDE.U32 R6, R9, UR6, R6 ;  /* 0x0000000609067c25 */ /* 0x001fc8000f8e0006 */
[----:B------:R-:W-:Y:S01]  /*4b00*/  IMAD R5, R9, UR7, RZ ;  /* 0x0000000709057c24 */ /* 0x000fe2000f8e02ff */
[----:B------:R-:W-:Y:S01]  /*4b10*/  ULDC.64 UR6, c[0x0][0x650] ;  /* 0x0001940000067ab9 */ /* 0x000fe20000000a00 */
[----:B------:R-:W-:Y:S01]  /*4b20*/  IMAD.MOV.U32 R0, RZ, RZ, R6 ;  /* 0x000000ffff007224 */ /* 0x000fe200078e0006 */
[----:B------:R-:W-:Y:S01]  /*4b30*/  ISETP.GE.U32.AND P0, PT, R6, UR6, PT ;  /* 0x0000000606007c0c */ /* 0x000fe2000bf06070 */
[----:B------:R-:W-:Y:S01]  /*4b40*/  IMAD.IADD R5, R7, 0x1, R5 ;  /* 0x0000000107057824 */ /* 0x000fe200078e0205 */
[----:B------:R-:W-:-:S04]  /*4b50*/  PRMT R7, RZ, 0x7610, R7 ;  /* 0x00007610ff077816 */ /* 0x000fc80000000007 */
[----:B------:R-:W-:-:S13]  /*4b60*/  ISETP.GE.U32.AND.EX P0, PT, R5, UR7, PT, P0 ;  /* 0x0000000705007c0c */ /* 0x000fda000bf06100 */
[----:B------:R-:W-:Y:S05]  /*4b70*/  @P0 BRA `(.L_x_98) ;  /* 0x0000000400640947 */ /* 0x000fea0003800000 */
[----:B------:R-:W0:Y:S01]  /*4b80*/  S2R R20, SR_CTAID.X ;  /* 0x0000000000147919 */ /* 0x000e220000002500 */
[----:B------:R-:W0:Y:S01]  /*4b90*/  LDC.64 R14, c[0x0][0x628] ;  /* 0x00018a00ff0e7b82 */ /* 0x000e220000000a00 */
[----:B------:R-:W-:Y:S01]  /*4ba0*/  ULDC UR6, c[0x0][0x150] ;  /* 0x0000540000067ab9 */ /* 0x000fe20000000800 */
[----:B------:R-:W-:Y:S01]  /*4bb0*/  IMAD.MOV.U32 R12, RZ, RZ, R0 ;  /* 0x000000ffff0c7224 */ /* 0x000fe200078e0000 */
[----:B------:R-:W0:Y:S01]  /*4bc0*/  S2R R22, SR_CTAID.Y ;  /* 0x0000000000167919 */ /* 0x000e220000002600 */
[----:B------:R-:W-:-:S04]  /*4bd0*/  IMAD.MOV.U32 R13, RZ, RZ, R5 ;  /* 0x000000ffff0d7224 */ /* 0x000fc800078e0005 */
[----:B------:R-:W0:Y:S08]  /*4be0*/  LDC R23, c[0x0][0x144] ;  /* 0x00005100ff177b82 */ /* 0x000e300000000800 */
[----:B-1234-:R-:W1:Y:S08]  /*4bf0*/  LDC R16, c[0x0][0x630] ;  /* 0x00018c00ff107b82 */ /* 0x01ee700000000800 */
[----:B------:R-:W2:Y:S01]  /*4c00*/  LDC.64 R18, c[0x0][0x620] ;  /* 0x00018800ff127b82 */ /* 0x000ea20000000a00 */
[----:B0-----:R-:W-:-:S04]  /*4c10*/  ISETP.NE.U32.AND P0, PT, R14, RZ, PT ;  /* 0x000000ff0e00720c */ /* 0x001fc80003f05070 */
[----:B------:R-:W-:Y:S02]  /*4c20*/  ISETP.NE.AND.EX P0, PT, R15, RZ, PT, P0 ;  /* 0x000000ff0f00720c */ /* 0x000fe40003f05300 */
[----:B------:R-:W-:-:S05]  /*4c30*/  I2FP.F32.U32 R6, R20 ;  /* 0x0000001400067245 */ /* 0x000fca0000201000 */
[----:B------:R-:W-:-:S04]  /*4c40*/  FMUL R6, R6, UR6 ;  /* 0x0000000606067c20 */ /* 0x000fc80008400000 */
[----:B------:R0:W3:Y:S02]  /*4c50*/  F2I.U32.TRUNC.NTZ R21, R6 ;  /* 0x0000000600157305 */ /* 0x0000e4000020f000 */
[----:B-1----:R-:W-:Y:S05]  /*4c60*/  @!P0 BRA `(.L_x_99) ;  /* 0x0000000000288947 */ /* 0x002fea0003800000 */
[----:B------:R-:W1:Y:S02]  /*4c70*/  LDC R7, c[0x0][0x634] ;  /* 0x00018d00ff077b82 */ /* 0x000e640000000800 */
[----:B-1----:R-:W-:-:S05]  /*4c80*/  IADD3 R11, P0, R0, R7, RZ ;  /* 0x00000007000b7210 */ /* 0x002fca0007f1e0ff */
[----:B------:R-:W-:-:S04]  /*4c90*/  IMAD.X R17, RZ, RZ, R5, P0 ;  /* 0x000000ffff117224 */ /* 0x000fc800000e0605 */
[----:B0-----:R-:W-:-:S04]  /*4ca0*/  IMAD.WIDE.U32 R6, R17, R14, RZ ;  /* 0x0000000e11067225 */ /* 0x001fc800078e00ff */
[----:B-----5:R-:W-:-:S04]  /*4cb0*/  IMAD.WIDE.U32 R8, P0, R11, R15, R6 ;  /* 0x0000000f0b087225 */ /* 0x020fc80007800006 */
[----:B------:R-:W-:-:S04]  /*4cc0*/  IMAD.WIDE.U32 R6, R11, R14, RZ ;  /* 0x0000000e0b067225 */ /* 0x000fc800078e00ff */
[----:B------:R-:W-:Y:S01]  /*4cd0*/  IMAD.X R13, RZ, RZ, RZ, P0 ;  /* 0x000000ffff0d7224 */ /* 0x000fe200000e06ff */
[----:B------:R-:W-:Y:S01]  /*4ce0*/  IADD3 RZ, P0, R7, R8, RZ ;  /* 0x0000000807ff7210 */ /* 0x000fe20007f1e0ff */
[----:B------:R-:W-:-:S04]  /*4cf0*/  IMAD.MOV.U32 R12, RZ, RZ, R9 ;  /* 0x000000ffff0c7224 */ /* 0x000fc800078e0009 */
[----:B------:R-:W-:-:S08]  /*4d00*/  IMAD.WIDE.U32.X R12, R17, R15, R12, P0 ;  /* 0x0000000f110c7225 */ /* 0x000fd000000e040c */
.L_x_99:
[-CC-:B------:R-:W-:Y:S01]  /*4d10*/  SHF.R.U64 R69, R12, R16.reuse, R13.reuse ;  /* 0x000000100c457219 */ /* 0x180fe2000000120d */
[----:B------:R-:W1:Y:S01]  /*4d20*/  LDC.64 R28, c[0x0][0x640] ;  /* 0x00019000ff1c7b82 */ /* 0x000e620000000a00 */
[----:B0-----:R-:W-:Y:S01]  /*4d30*/  SHF.R.U32.HI R6, RZ, R16, R13 ;  /* 0x00000010ff067219 */ /* 0x001fe2000001160d */
[----:B---3--:R-:W-:Y:S01]  /*4d40*/  IMAD.MOV R21, RZ, RZ, -R21 ;  /* 0x000000ffff157224 */ /* 0x008fe200078e0a15 */
[----:B------:R-:W-:Y:S01]  /*4d50*/  IADD3 R9, P0, RZ, -R69, RZ ;  /* 0x80000045ff097210 */ /* 0x000fe20007f1e0ff */
[----:B------:R-:W-:Y:S01]  /*4d60*/  ULDC UR6, c[0x0][0x154] ;  /* 0x0000550000067ab9 */ /* 0x000fe20000000800 */
[----:B------:R-:W-:Y:S02]  /*4d70*/  IMAD.MOV.U32 R11, RZ, RZ, 0x1 ;  /* 0x00000001ff0b7424 */ /* 0x000fe400078e00ff */
[----:B------:R-:W-:Y:S01]  /*4d80*/  IMAD R21, R23, R21, R20 ;  /* 0x0000001517157224 */ /* 0x000fe200078e0214 */
[----:B------:R-:W0:Y:S01]  /*4d90*/  LDC R12, c[0x0][0x618] ;  /* 0x00018600ff0c7b82 */ /* 0x000e220000000800 */
[----:B------:R-:W-:-:S02]  /*4da0*/  IMAD.X R7, RZ, RZ, ~R6, P0 ;  /* 0x000000ffff077224 */ /* 0x000fc400000e0e06 */
[----:B------:R-:W-:Y:S02]  /*4db0*/  IMAD.MOV.U32 R6, RZ, RZ, R0 ;  /* 0x000000ffff067224 */ /* 0x000fe400078e0000 */
[-C--:B--2--5:R-:W-:Y:S02]  /*4dc0*/  IMAD R8, R7, R18.reuse, RZ ;  /* 0x0000001207087224 */ /* 0x0a4fe400078e02ff */
[----:B------:R-:W-:Y:S01]  /*4dd0*/  IMAD.MOV.U32 R7, RZ, RZ, R5 ;  /* 0x000000ffff077224 */ /* 0x000fe200078e0005 */
[----:B------:R-:W2:Y:S01]  /*4de0*/  LDC R24, c[0x0][0x608] ;  /* 0x00018200ff187b82 */ /* 0x000ea20000000800 */
[----:B------:R-:W-:-:S04]  /*4df0*/  IMAD.WIDE.U32 R6, R9, R18, R6 ;  /* 0x0000001209067225 */ /* 0x000fc800078e0006 */
[----:B------:R-:W-:-:S03]  /*4e00*/  IMAD R9, R9, R19, R8 ;  /* 0x0000001309097224 */ /* 0x000fc600078e0208 */
[----:B------:R-:W3:Y:S01]  /*4e10*/  LDC R26, c[0x0][0x658] ;  /* 0x00019600ff1a7b82 */ /* 0x000ee20000000800 */
[----:B------:R-:W-:Y:S01]  /*4e20*/  I2FP.F32.U32 R8, R22 ;  /* 0x0000001600087245 */ /* 0x000fe20000201000 */
[----:B------:R-:W-:Y:S01]  /*4e30*/  IMAD.IADD R7, R7, 0x1, R9 ;  /* 0x0000000107077824 */ /* 0x000fe200078e0209 */
[----:B-1----:R-:W-:Y:S01]  /*4e40*/  ISETP.NE.U32.AND P0, PT, R28, RZ, PT ;  /* 0x000000ff1c00720c */ /* 0x002fe20003f05070 */
[----:B------:R-:W-:Y:S02]  /*4e50*/  IMAD.MOV.U32 R9, RZ, RZ, -0x1 ;  /* 0xffffffffff097424 */ /* 0x000fe400078e00ff */
[----:B------:R-:W-:Y:S02]  /*4e60*/  FMUL R8, R8, UR6 ;  /* 0x0000000608087c20 */ /* 0x000fe40008400000 */
[----:B------:R-:W1:Y:S01]  /*4e70*/  LDC R19, c[0x0][0x148] ;  /* 0x00005200ff137b82 */ /* 0x000e620000000800 */
[----:B0-----:R-:W-:Y:S01]  /*4e80*/  SHF.R.U64 R16, R6, R12, R7 ;  /* 0x0000000c06107219 */ /* 0x001fe20000001207 */
[----:B------:R0:W4:Y:S01]  /*4e90*/  F2I.U32.TRUNC.NTZ R17, R8 ;  /* 0x0000000800117305 */ /* 0x000122000020f000 */
[----:B------:R-:W-:-:S02]  /*4ea0*/  ISETP.NE.AND.EX P0, PT, R29, RZ, PT, P0 ;  /* 0x000000ff1d00720c */ /* 0x000fc40003f05300 */
[----:B------:R-:W-:-:S03]  /*4eb0*/  SHF.R.U32.HI R7, RZ, R12, R7 ;  /* 0x0000000cff077219 */ /* 0x000fc60000011607 */
[----:B------:R-:W0:Y:S01]  /*4ec0*/  LDC R20, c[0x0][0x600] ;  /* 0x00018000ff147b82 */ /* 0x000e220000000800 */
[-CC-:B--2---:R-:W-:Y:S02]  /*4ed0*/  SHF.R.U64 R14, R16, R24.reuse, R7.reuse ;  /* 0x00000018100e7219 */ /* 0x184fe40000001207 */
[----:B------:R-:W-:-:S05]  /*4ee0*/  SHF.R.U32.HI R7, RZ, R24, R7 ;  /* 0x00000018ff077219 */ /* 0x000fca0000011607 */
[----:B------:R-:W2:Y:S01]  /*4ef0*/  LDC R25, c[0x0][0x648] ;  /* 0x00019200ff197b82 */ /* 0x000ea20000000800 */
[-CC-:B---3--:R-:W-:Y:S02]  /*4f00*/  SHF.R.U64 R18, R14, R26.reuse, R7.reuse ;  /* 0x0000001a0e127219 */ /* 0x188fe40000001207 */
[-C--:B------:R-:W-:Y:S02]  /*4f10*/  SHF.L.U32 R9, R9, R26.reuse, RZ ;  /* 0x0000001a09097219 */ /* 0x080fe400000006ff */
[-C--:B------:R-:W-:Y:S01]  /*4f20*/  SHF.R.U32.HI R7, RZ, R26.reuse, R7 ;  /* 0x0000001aff077219 */ /* 0x080fe20000011607 */
[----:B------:R-:W-:Y:S01]  /*4f30*/  IMAD.MOV.U32 R6, RZ, RZ, R18 ;  /* 0x000000ffff067224 */ /* 0x000fe200078e0012 */
[----:B------:R-:W-:Y:S01]  /*4f40*/  SHF.L.U32 R24, R11, R26, RZ ;  /* 0x0000001a0b187219 */ /* 0x000fe200000006ff */
[----:B------:R-:W3:Y:S01]  /*4f50*/  LDC R27, c[0x0][0x638] ;  /* 0x00018e00ff1b7b82 */ /* 0x000ee20000000800 */
[----:B------:R-:W-:-:S07]  /*4f60*/  LOP3.LUT R23, RZ, R9, RZ, 0x33, !PT ;  /* 0x00000009ff177212 */ /* 0x000fce00078e33ff */
[----:B------:R-:W0:Y:S01]  /*4f70*/  LDC R30, c[0x0][0x610] ;  /* 0x00018400ff1e7b82 */ /* 0x000e220000000800 */
[----:B----4-:R-:W-:Y:S05]  /*4f80*/  @!P0 BRA `(.L_x_100) ;  /* 0x0000000000288947 */ /* 0x010fea0003800000 */
[----:B------:R-:W4:Y:S02]  /*4f90*/  LDC R11, c[0x0][0x64c] ;  /* 0x00019300ff0b7b82 */ /* 0x000f240000000800 */
[----:B----4-:R-:W-:-:S05]  /*4fa0*/  IADD3 R11, P0, R18, R11, RZ ;  /* 0x0000000b120b7210 */ /* 0x010fca0007f1e0ff */
[----:B------:R-:W-:-:S04]  /*4fb0*/  IMAD.X R15, RZ, RZ, R7, P0 ;  /* 0x000000ffff0f7224 */ /* 0x000fc800000e0607 */
[----:B------:R-:W-:-:S04]  /*4fc0*/  IMAD.WIDE.U32 R6, R15, R28, RZ ;  /* 0x0000001c0f067225 */ /* 0x000fc800078e00ff */
[----:B0-----:R-:W-:-:S04]  /*4fd0*/  IMAD.WIDE.U32 R8, P0, R11, R29, R6 ;  /* 0x0000001d0b087225 */ /* 0x001fc80007800006 */
[----:B------:R-:W-:-:S04]  /*4fe0*/  IMAD.WIDE.U32 R6, R11, R28, RZ ;  /* 0x0000001c0b067225 */ /* 0x000fc800078e00ff */
[----:B------:R-:W-:Y:S01]  /*4ff0*/  IMAD.X R13, RZ, RZ, RZ, P0 ;  /* 0x000000ffff0d7224 */ /* 0x000fe200000e06ff */
[----:B------:R-:W-:Y:S01]  /*5000*/  IADD3 RZ, P0, R7, R8, RZ ;  /* 0x0000000807ff7210 */ /* 0x000fe20007f1e0ff */
[----:B------:R-:W-:-:S04]  /*5010*/  IMAD.MOV.U32 R12, RZ, RZ, R9 ;  /* 0x000000ffff0c7224 */ /* 0x000fc800078e0009 */
[----:B------:R-:W-:-:S08]  /*5020*/  IMAD.WIDE.U32.X R6, R15, R29, R12, P0 ;  /* 0x0000001d0f067225 */ /* 0x000fd000000e040c */
.L_x_100:
[----:B--2---:R-:W-:Y:S01]  /*5030*/  SHF.R.U64 R6, R6, R25, R7 ;  /* 0x0000001906067219 */ /* 0x004fe20000001207 */
[----:B0-----:R-:W-:Y:S01]  /*5040*/  VIADD R11, R20, 0xffffffff ;  /* 0xffffffff140b7836 */ /* 0x001fe20000000000 */
[----:B------:R-:W-:Y:S01]  /*5050*/  LOP3.LUT R9, R14, R23, RZ, 0xc0, !PT ;  /* 0x000000170e097212 */ /* 0x000fe200078ec0ff */
[----:B------:R-:W-:Y:S02]  /*5060*/  IMAD.MOV R17, RZ, RZ, -R17 ;  /* 0x000000ffff117224 */ /* 0x000fe400078e0a11 */
[----:B------:R-:W-:Y:S02]  /*5070*/  IMAD.MOV R7, RZ, RZ, -R6 ;  /* 0x000000ffff077224 */ /* 0x000fe400078e0a06 */
[----:B------:R-:W-:Y:S01]  /*5080*/  IMAD R24, R24, R6, R9 ;  /* 0x0000000618187224 */ /* 0x000fe200078e0209 */
[----:B------:R-:W-:Y:S01]  /*5090*/  LOP3.LUT R9, R16, R11, RZ, 0xc0, !PT ;  /* 0x0000000b10097212 */ /* 0x000fe200078ec0ff */
[----:B-1----:R-:W-:Y:S02]  /*50a0*/  @P4 IMAD R21, R19, R17, R22 ;  /* 0x0000001113154224 */ /* 0x002fe400078e0216 */
[----:B---3--:R-:W-:-:S02]  /*50b0*/  IMAD R6, R7, R27, R18 ;  /* 0x0000001b07067224 */ /* 0x008fc400078e0212 */
[----:B------:R-:W-:Y:S02]  /*50c0*/  IMAD R24, R24, R30, R21 ;  /* 0x0000001e18187224 */ /* 0x000fe400078e0215 */
[----:B------:R-:W-:Y:S02]  /*50d0*/  IMAD R9, R6, R20, R9 ;  /* 0x0000001406097224 */ /* 0x000fe400078e0209 */
[----:B------:R-:W-:-:S03]  /*50e0*/  IMAD.MOV.U32 R7, RZ, RZ, 0x1 ;  /* 0x00000001ff077424 */ /* 0x000fc600078e00ff */
[----:B------:R-:W-:Y:S02]  /*50f0*/  SEL R13, R9, R24, !P4 ;  /* 0x00000018090d7207 */ /* 0x000fe40006000000 */
[----:B------:R-:W-:-:S07]  /*5100*/  SEL R24, R24, R9, !P4 ;  /* 0x0000000918187207 */ /* 0x000fce0006000000 */
.L_x_98:
[----:B------:R-:W-:Y:S01]  /*5110*/  UIADD3 UR5, UR9, UR5, URZ ;  /* 0x0000000509057290 */ /* 0x000fe2000fffe03f */
[----:B------:R-:W-:Y:S01]  /*5120*/  LOP3.LUT P0, RZ, R7, 0xff, RZ, 0xc0, !PT ;  /* 0x000000ff07ff7812 */ /* 0x000fe2000780c0ff */
[----:B------:R-:W-:Y:S02]  /*5130*/  IMAD.MOV.U32 R12, RZ, RZ, R24 ;  /* 0x000000ffff0c7224 */ /* 0x000fe400078e0018 */
[----:B------:R-:W-:Y:S02]  /*5140*/  USHF.R.U32.HI UR6, URZ, 0x1, UR5 ;  /* 0x000000013f067899 */ /* 0x000fe40008011605 */
[----:B------:R-:W-:Y:S02]  /*5150*/  UISETP.GT.U32.AND UP1, UPT, UR5, 0x1, UPT ;  /* 0x000000010500788c */ /* 0x000fe4000bf24070 */
[----:B------:R-:W-:Y:S02]  /*5160*/  ULOP3.LUT UR6, UR6, 0x1, URZ, 0xc0, !UPT ;  /* 0x0000000106067892 */ /* 0x000fe4000f8ec03f */
[----:B------:R-:W-:-:S02]  /*5170*/  UISETP.LT.U32.AND UP1, UPT, UR9, 0x2, UP1 ;  /* 0x000000020900788c */ /* 0x000fc40008f21070 */
[----:B------:R-:W-:Y:S02]  /*5180*/  UISETP.NE.U32.AND UP0, UPT, UR6, 0x1, UPT ;  /* 0x000000010600788c */ /* 0x000fe4000bf05070 */
[----:B------:R-:W-:Y:S02]  /*5190*/  USEL UR7, URZ, 0x1, !UP1 ;  /* 0x000000013f077887 */ /* 0x000fe4000c800000 */
[----:B------:R-:W-:Y:S02]  /*51a0*/  UISETP.GT.U32.AND UP0, UPT, UR9, 0x1, !UP0 ;  /* 0x000000010900788c */ /* 0x000fe4000c704070 */
[----:B------:R-:W-:Y:S02]  /*51b0*/  ULOP3.LUT UR5, UR5, 0x1, URZ, 0xc0, !UPT ;  /* 0x0000000105057892 */ /* 0x000fe4000f8ec03f */
[----:B------:R-:W-:-:S04]  /*51c0*/  USEL UR6, URZ, 0x1, !UP0 ;  /* 0x000000013f067887 */ /* 0x000fc8000c000000 */
[----:B------:R-:W-:Y:S01]  /*51d0*/  ULOP3.LUT UR4, UR6, UR4, UR7, 0x96, !UPT ;  /* 0x0000000406047292 */ /* 0x000fe2000f8e9607 */
[----:B------:R-:W-:Y:S11]  /*51e0*/  @P0 BRA `(.L_x_101) ;  /* 0xffffffbc00440947 */ /* 0x000ff6000383ffff */
[----:B------:R-:W-:Y:S05]  /*51f0*/  EXIT ;  /* 0x000000000000794d */ /* 0x000fea0003800000 */
.L_x_3:
[----:B0-----:R-:W-:Y:S01]  /*5200*/  ULDC.64 UR4, c[0x0][0x650] ;  /* 0x0001940000047ab9 */ /* 0x001fe20000000a00 */
        /* <DEDUP_REMOVED lines=25> */
.L_x_103:
[-CC-:B------:R-:W-:Y:S01]  /*53a0*/  SHF.R.U64 R17, R14, R18.reuse, R15.reuse ;  /* 0x000000120e117219 */ /* 0x180fe2000000120f */
[----:B------:R-:W0:Y:S01]  /*53b0*/  LDC R16, c[0x0][0x618] ;  /* 0x00018600ff107b82 */ /* 0x000e220000000800 */
[----:B------:R-:W-:Y:S01]  /*53c0*/  SHF.R.U32.HI R7, RZ, R18, R15 ;  /* 0x00000012ff077219 */ /* 0x000fe2000001160f */
[----:B------:R-:W-:Y:S01]  /*53d0*/  ULDC UR4, c[0x0][0x150] ;  /* 0x0000540000047ab9 */ /* 0x000fe20000000800 */
[----:B------:R-:W-:Y:S01]  /*53e0*/  IADD3 R9, P0, RZ, -R17, RZ ;  /* 0x80000011ff097210 */ /* 0x000fe20007f1e0ff */
[----:B------:R-:W-:Y:S01]  /*53f0*/  IMAD.MOV.U32 R10, RZ, RZ, R0 ;  /* 0x000000ffff0a7224 */ /* 0x000fe200078e0000 */
[----:B------:R-:W-:Y:S01]  /*5400*/  I2FP.F32.U32 R12, R6 ;  /* 0x00000006000c7245 */ /* 0x000fe20000201000 */
[----:B------:R-:W-:Y:S02]  /*5410*/  IMAD.MOV.U32 R11, RZ, RZ, R5 ;  /* 0x000000ffff0b7224 */ /* 0x000fe400078e0005 */
[----:B------:R-:W1:Y:S01]  /*5420*/  LDC.64 R26, c[0x0][0x640] ;  /* 0x00019000ff1a7b82 */ /* 0x000e620000000a00 */
[----:B------:R-:W-:-:S02]  /*5430*/  IMAD.X R7, RZ, RZ, ~R7, P0 ;  /* 0x000000ffff077224 */ /* 0x000fc400000e0e07 */
[----:B------:R-:W-:Y:S01]  /*5440*/  FMUL R13, R12, UR4 ;  /* 0x000000040c0d7c20 */ /* 0x000fe20008400000 */
[----:B------:R-:W-:Y:S01]  /*5450*/  IMAD.WIDE.U32 R10, R9, R20, R10 ;  /* 0x00000014090a7225 */ /* 0x000fe200078e000a */
[----:B------:R-:W-:-:S03]  /*5460*/  ULDC UR4, c[0x0][0x154] ;  /* 0x0000550000047ab9 */ /* 0x000fc60000000800 */
[----:B------:R-:W-:Y:S01]  /*5470*/  IMAD R12, R7, R20, RZ ;  /* 0x00000014070c7224 */ /* 0x000fe200078e02ff */
[----:B------:R-:W2:Y:S01]  /*5480*/  LDC R15, c[0x0][0x144] ;  /* 0x00005100ff0f7b82 */ /* 0x000ea20000000800 */
[----:B------:R-:W3:Y:S02]  /*5490*/  F2I.U32.TRUNC.NTZ R13, R13 ;  /* 0x0000000d000d7305 */ /* 0x000ee4000020f000 */
[----:B------:R-:W-:Y:S02]  /*54a0*/  IMAD R7, R9, R21, R12 ;  /* 0x0000001509077224 */ /* 0x000fe400078e020c */
[----:B------:R-:W-:Y:S02]  /*54b0*/  IMAD.MOV.U32 R12, RZ, RZ, 0x1 ;  /* 0x00000001ff0c7424 */ /* 0x000fe400078e00ff */
[----:B------:R-:W-:Y:S01]  /*54c0*/  IMAD.IADD R7, R11, 0x1, R7 ;  /* 0x000000010b077824 */ /* 0x000fe200078e0207 */
[----:B------:R-:W4:Y:S04]  /*54d0*/  LDC R18, c[0x0][0x608] ;  /* 0x00018200ff127b82 */ /* 0x000f280000000800 */
[----:B0-----:R-:W-:-:S02]  /*54e0*/  SHF.R.U64 R14, R10, R16, R7 ;  /* 0x000000100a0e7219 */ /* 0x001fc40000001207 */
[----:B------:R-:W-:Y:S02]  /*54f0*/  I2FP.F32.U32 R10, R8 ;  /* 0x00000008000a7245 */ /* 0x000fe40000201000 */
[----:B------:R-:W0:Y:S01]  /*5500*/  LDC R25, c[0x0][0x658] ;  /* 0x00019600ff197b82 */ /* 0x000e220000000800 */
[----:B-1----:R-:W-:Y:S01]  /*5510*/  ISETP.NE.U32.AND P0, PT, R26, RZ, PT ;  /* 0x000000ff1a00720c */ /* 0x002fe20003f05070 */
[----:B---3--:R-:W-:Y:S01]  /*5520*/  IMAD.MOV R9, RZ, RZ, -R13 ;  /* 0x000000ffff097224 */ /* 0x008fe200078e0a0d */
[----:B------:R-:W-:Y:S01]  /*5530*/  SHF.R.U32.HI R7, RZ, R16, R7 ;  /* 0x00000010ff077219 */ /* 0x000fe20000011607 */
[----:B------:R-:W-:Y:S01]  /*5540*/  FMUL R10, R10, UR4 ;  /* 0x000000040a0a7c20 */ /* 0x000fe20008400000 */
[----:B------:R-:W-:Y:S01]  /*5550*/  ISETP.NE.AND.EX P0, PT, R27, RZ, PT, P0 ;  /* 0x000000ff1b00720c */ /* 0x000fe20003f05300 */
[----:B------:R-:W-:Y:S02]  /*5560*/  IMAD.MOV.U32 R16, RZ, RZ, -0x1 ;  /* 0xffffffffff107424 */ /* 0x000fe400078e00ff */
[----:B------:R-:W1:Y:S01]  /*5570*/  LDC R21, c[0x0][0x148] ;  /* 0x00005200ff157b82 */ /* 0x000e620000000800 */
[----:B--2---:R-:W-:-:S07]  /*5580*/  IMAD R23, R15, R9, R6 ;  /* 0x000000090f177224 */ /* 0x004fce00078e0206 */
[----:B------:R-:W2:Y:S01]  /*5590*/  LDC R20, c[0x0][0x600] ;  /* 0x00018000ff147b82 */ /* 0x000ea20000000800 */
[-CC-:B----4-:R-:W-:Y:S02]  /*55a0*/  SHF.R.U64 R19, R14, R18.reuse, R7.reuse ;  /* 0x000000120e137219 */ /* 0x190fe40000001207 */
[----:B------:R-:W-:Y:S02]  /*55b0*/  SHF.R.U32.HI R6, RZ, R18, R7 ;  /* 0x00000012ff067219 */ /* 0x000fe40000011607 */
[----:B------:R3:W4:Y:S03]  /*55c0*/  F2I.U32.TRUNC.NTZ R18, R10 ;  /* 0x0000000a00127305 */ /* 0x000726000020f000 */
[----:B------:R-:W1:Y:S01]  /*55d0*/  LDC R22, c[0x0][0x648] ;  /* 0x00019200ff167b82 */ /* 0x000e620000000800 */
[-C--:B0-----:R-:W-:Y:S02]  /*55e0*/  SHF.L.U32 R9, R16, R25.reuse, RZ ;  /* 0x0000001910097219 */ /* 0x081fe400000006ff */
[----:B------:R-:W-:-:S02]  /*55f0*/  SHF.R.U64 R16, R19, R25, R6 ;  /* 0x0000001913107219 */ /* 0x000fc40000001206 */
[-C--:B------:R-:W-:Y:S02]  /*5600*/  SHF.R.U32.HI R7, RZ, R25.reuse, R6 ;  /* 0x00000019ff077219 */ /* 0x080fe40000011606 */
[----:B------:R-:W-:Y:S01]  /*5610*/  SHF.L.U32 R25, R12, R25, RZ ;  /* 0x000000190c197219 */ /* 0x000fe200000006ff */
[----:B------:R-:W0:Y:S01]  /*5620*/  LDC R24, c[0x0][0x638] ;  /* 0x00018e00ff187b82 */ /* 0x000e220000000800 */
[----:B------:R-:W-:Y:S01]  /*5630*/  LOP3.LUT R28, RZ, R9, RZ, 0x33, !PT ;  /* 0x00000009ff1c7212 */ /* 0x000fe200078e33ff */
[----:B------:R-:W-:-:S06]  /*5640*/  IMAD.MOV.U32 R6, RZ, RZ, R16 ;  /* 0x000000ffff067224 */ /* 0x000fcc00078e0010 */
[----:B------:R-:W0:Y:S01]  /*5650*/  LDC R29, c[0x0][0x610] ;  /* 0x00018400ff1d7b82 */ /* 0x000e220000000800 */
[----:B---34-:R-:W-:Y:S05]  /*5660*/  @!P0 BRA `(.L_x_104) ;  /* 0x0000000000288947 */ /* 0x018fea0003800000 */
        /* <DEDUP_REMOVED lines=10> */
.L_x_104:
[----:B-1----:R-:W-:Y:S01]  /*5710*/  SHF.R.U64 R7, R6, R22, R7 ;  /* 0x0000001606077219 */ /* 0x002fe20000001207 */
[----:B--2---:R-:W-:Y:S01]  /*5720*/  VIADD R11, R20, 0xffffffff ;  /* 0xffffffff140b7836 */ /* 0x004fe20000000000 */
[----:B------:R-:W-:Y:S01]  /*5730*/  LOP3.LUT R6, R19, R28, RZ, 0xc0, !PT ;  /* 0x0000001c13067212 */ /* 0x000fe200078ec0ff */
[----:B------:R-:W-:Y:S02]  /*5740*/  IMAD.MOV R18, RZ, RZ, -R18 ;  /* 0x000000ffff127224 */ /* 0x000fe400078e0a12 */
[----:B------:R-:W-:Y:S02]  /*5750*/  IMAD.MOV R9, RZ, RZ, -R7 ;  /* 0x000000ffff097224 */ /* 0x000fe400078e0a07 */
[----:B------:R-:W-:Y:S01]  /*5760*/  IMAD R12, R25, R7, R6 ;  /* 0x00000007190c7224 */ /* 0x000fe200078e0206 */
[----:B------:R-:W-:Y:S01]  /*5770*/  LOP3.LUT R7, R14, R11, RZ, 0xc0, !PT ;  /* 0x0000000b0e077212 */ /* 0x000fe200078ec0ff */
[----:B------:R-:W-:Y:S02]  /*5780*/  @P4 IMAD R23, R21, R18, R8 ;  /* 0x0000001215174224 */ /* 0x000fe400078e0208 */
[----:B0-----:R-:W-:-:S02]  /*5790*/  IMAD R6, R9, R24, R16 ;  /* 0x0000001809067224 */ /* 0x001fc400078e0210 */
[----:B------:R-:W-:Y:S02]  /*57a0*/  IMAD R12, R12, R29, R23 ;  /* 0x0000001d0c0c7224 */ /* 0x000fe400078e0217 */
[----:B------:R-:W-:Y:S02]  /*57b0*/  IMAD R7, R6, R20, R7 ;  /* 0x0000001406077224 */ /* 0x000fe400078e0207 */
[----:B------:R-:W-:Y:S02]  /*57c0*/  IMAD.MOV.U32 R10, RZ, RZ, 0x1 ;  /* 0x00000001ff0a7424 */ /* 0x000fe400078e00ff */
[----:B------:R-:W-:Y:S01]  /*57d0*/  IMAD.MOV.U32 R9, RZ, RZ, R17 ;  /* 0x000000ffff097224 */ /* 0x000fe200078e0011 */
[----:B------:R-:W-:Y:S02]  /*57e0*/  SEL R16, R7, R12, !P4 ;  /* 0x0000000c07107207 */ /* 0x000fe40006000000 */
[----:B------:R-:W-:-:S07]  /*57f0*/  SEL R12, R12, R7, !P4 ;  /* 0x000000070c0c7207 */ /* 0x000fce0006000000 */
.L_x_102:
[----:B------:R-:W-:-:S08]  /*5800*/  NOP ;  /* 0x0000000000007918 */ /* 0x000fd00000000000 */
[----:B------:R-:W0:-:S00]  /*5810*/  USETMAXREG.DEALLOC.CTAPOOL 0x28 ;  /* 0x00000028000079c8 */ /* 0x000e0000080e0500 */
[----:B0-----:R-:W-:-:S13]  /*5820*/  ISETP.NE.AND P0, PT, R3, RZ, PT ;  /* 0x000000ff0300720c */ /* 0x001fda0003f05270 */
[----:B------:R-:W-:Y:S05]  /*5830*/  @P0 EXIT ;  /* 0x000000000000094d */ /* 0x000fea0003800000 */
[----:B------:R-:W-:Y:S01]  /*5840*/  LOP3.LUT P0, RZ, R10, 0xff, RZ, 0xc0, !PT ;  /* 0x000000ff0aff7812 */ /* 0x000fe2000780c0ff */
[----:B------:R-:W-:Y:S02]  /*5850*/  IMAD.MOV.U32 R11, RZ, RZ, 0x1 ;  /* 0x00000001ff0b7424 */ /* 0x000fe400078e00ff */
[----:B------:R-:W-:-:S10]  /*5860*/  IMAD.MOV.U32 R10, RZ, RZ, RZ ;  /* 0x000000ffff0a7224 */ /* 0x000fd400078e00ff */
[----:B------:R-:W-:Y:S05]  /*5870*/  @!P0 BRA `(.L_x_105) ;  /* 0x0000000c003c8947 */ /* 0x000fea0003800000 */
[----:B------:R-:W0:Y:S01]  /*5880*/  LDC R3, c[0x0][0x28c] ;  /* 0x0000a300ff037b82 */ /* 0x000e220000000800 */
[----:B------:R-:W-:Y:S01]  /*5890*/  ULDC UR5, c[0x0][0x600] ;  /* 0x0001800000057ab9 */ /* 0x000fe20000000800 */
[----:B------:R-:W-:Y:S01]  /*58a0*/  ULDC UR4, c[0x0][0xc] ;  /* 0x0000030000047ab9 */ /* 0x000fe20000000800 */
[----:B------:R-:W-:Y:S01]  /*58b0*/  UIADD3 UR16, UR5, -0x1, URZ ;  /* 0xffffffff05107890 */ /* 0x000fe2000fffe03f */
[C---:B------:R-:W-:Y:S01]  /*58c0*/  LOP3.LUT P3, RZ, R2.reuse, 0x7f, RZ, 0xc0, !PT ;  /* 0x0000007f02ff7812 */ /* 0x040fe2000786c0ff */
[----:B------:R-:W-:Y:S01]  /*58d0*/  ULDC UR6, c[0x0][0x658] ;  /* 0x0001960000067ab9 */ /* 0x000fe20000000800 */
[----:B------:R-:W-:Y:S01]  /*58e0*/  ULDC UR5, c[0x0][0x10] ;  /* 0x0000040000057ab9 */ /* 0x000fe20000000800 */
[----:B------:R-:W-:Y:S01]  /*58f0*/  UMOV UR7, 0xffffffff ;  /* 0xffffffff00077882 */ /* 0x000fe20000000000 */
[----:B------:R-:W-:Y:S01]  /*5900*/  UMOV UR8, 0x1 ;  /* 0x0000000100087882 */ /* 0x000fe20000000000 */
[----:B------:R-:W-:Y:S01]  /*5910*/  UIMAD.WIDE.U32 UR4, UR4, UR5, URZ ;  /* 0x00000005040472a5 */ /* 0x000fe2000f8e003f */
[----:B------:R-:W-:Y:S01]  /*5920*/  LOP3.LUT P0, RZ, R2, 0x1f, RZ, 0xc0, !PT ;  /* 0x0000001f02ff7812 */ /* 0x000fe2000780c0ff */
[----:B------:R-:W-:Y:S01]  /*5930*/  USHF.L.U32 UR7, UR7, UR6, URZ ;  /* 0x0000000607077299 */ /* 0x000fe2000800063f */
[----:B------:R-:W-:Y:S01]  /*5940*/  BSSY B0, `(.L_x_105) ;  /* 0x00000c2000007945 */ /* 0x000fe20003800000 */
[----:B------:R-:W-:Y:S01]  /*5950*/  USHF.L.U32 UR18, UR8, UR6, URZ ;  /* 0x0000000608127299 */ /* 0x000fe2000800063f */
[----:B------:R-:W-:Y:S01]  /*5960*/  IMAD.MOV.U32 R14, RZ, RZ, 0x1 ;  /* 0x00000001ff0e7424 */ /* 0x000fe200078e00ff */
[----:B------:R-:W-:Y:S01]  /*5970*/  LOP3.LUT R17, R4, 0x2, RZ, 0xfc, !PT ;  /* 0x0000000204117812 */ /* 0x000fe200078efcff */
[----:B------:R-:W-:Y:S01]  /*5980*/  ULDC UR6, c[0x0][0x14] ;  /* 0x0000050000067ab9 */ /* 0x000fe20000000800 */
[----:B------:R-:W-:Y:S01]  /*5990*/  PLOP3.LUT P0, PT, P0, P3, PT, 0x8a, 0x0 ;  /* 0x000000000000781c */ /* 0x000fe20000707172 */
[----:B------:R-:W-:Y:S01]  /*59a0*/  UIMAD.WIDE.U32 UR20, UR4, UR6, URZ ;  /* 0x00000006041472a5 */ /* 0x000fe2000f8e003f */
[----:B------:R-:W-:Y:S01]  /*59b0*/  IMAD.MOV.U32 R11, RZ, RZ, 0x1 ;  /* 0x00000001ff0b7424 */ /* 0x000fe200078e00ff */
[----:B------:R-:W-:Y:S01]  /*59c0*/  UIMAD UR13, UR5, UR6, URZ ;  /* 0x00000006050d72a4 */ /* 0x000fe2000f8e023f */
[----:B------:R-:W-:Y:S01]  /*59d0*/  IMAD.MOV.U32 R10, RZ, RZ, RZ ;  /* 0x000000ffff0a7224 */ /* 0x000fe200078e00ff */
[----:B------:R-:W-:Y:S01]  /*59e0*/  ULOP3.LUT UR17, URZ, UR7, URZ, 0x33, !UPT ;  /* 0x000000073f117292 */ /* 0x000fe2000f8e333f */
[----:B0-----:R-:W-:Y:S01]  /*59f0*/  VIADD R3, R3, 0x3f ;  /* 0x0000003f03037836 */ /* 0x001fe20000000000 */
[----:B------:R-:W-:Y:S01]  /*5a00*/  UIADD3 UR13, UR21, UR13, URZ ;  /* 0x0000000d150d7290 */ /* 0x000fe2000fffe03f */
[----:B------:R-:W-:-:S03]  /*5a10*/  ULDC.64 UR22, c[0x0][0x198] ;  /* 0x0000660000167ab9 */ /* 0x000fc60000000a00 */
[----:B------:R-:W-:-:S04]  /*5a20*/  SHF.R.S32.HI R6, RZ, 0x1f, R3 ;  /* 0x0000001fff067819 */ /* 0x000fc80000011403 */
[----:B------:R-:W-:-:S04]  /*5a30*/  LEA.HI R6, R6, R3, RZ, 0x6 ;  /* 0x0000000306067211 */ /* 0x000fc800078f30ff */
[----:B------:R-:W-:-:S05]  /*5a40*/  SHF.R.S32.HI R15, RZ, 0x6, R6 ;  /* 0x00000006ff0f7819 */ /* 0x000fca0000011406 */
[----:B------:R-:W-:-:S07]  /*5a50*/  VIADD R13, R15, 0x1 ;  /* 0x000000010f0d7836 */ /* 0x000fce0000000000 */
.L_x_117:
[----:B------:R-:W-:-:S03]  /*5a60*/  UMOV UR4, 0xffffffff ;  /* 0xffffffff00047882 */ /* 0x000fc60000000000 */
[----:B------:R-:W-:Y:S05]  /*5a70*/  BRA.DIV UR4, `(.L_x_106) ;  /* 0x0000000e04647947 */ /* 0x000fea000b800000 */
[----:B------:R-:W-:-:S13]  /*5a80*/  ELECT P1, URZ, PT ;  /* 0x00000000003f782f */ /* 0x000fda0003820000 */
.L_x_126:
[----:B------:R-:W0:Y:S01]  /*5a90*/  LDC R2, c[0x0][0x28c] ;  /* 0x0000a300ff027b82 */ /* 0x000e220000000800 */
[----:B------:R-:W-:Y:S01]  /*5aa0*/  BSSY B1, `(.L_x_107) ;  /* 0x0000037000017945 */ /* 0x000fe20003800000 */
[----:B0-----:R-:W-:-:S13]  /*5ab0*/  ISETP.LT.OR P1, PT, R2, 0x1, !P1 ;  /* 0x000000010200780c */ /* 0x001fda0004f21670 */
[----:B------:R-:W-:Y:S05]  /*5ac0*/  @P1 BRA `(.L_x_108) ;  /* 0x0000000000d01947 */ /* 0x000fea0003800000 */
[----:B------:R-:W-:Y:S02]  /*5ad0*/  IMAD.SHL.U32 R16, R16, 0x40, RZ ;  /* 0x0000004010107824 */ /* 0x000fe400078e00ff */
[----:B------:R-:W-:Y:S02]  /*5ae0*/  IMAD.SHL.U32 R12, R12, 0x80, RZ ;  /* 0x000000800c0c7824 */ /* 0x000fe400078e00ff */
[----:B------:R-:W-:Y:S02]  /*5af0*/  IMAD.MOV.U32 R20, RZ, RZ, RZ ;  /* 0x000000ffff147224 */ /* 0x000fe400078e00ff */
[----:B------:R-:W-:Y:S02]  /*5b00*/  IMAD.MOV.U32 R2, RZ, RZ, R13 ;  /* 0x000000ffff027224 */ /* 0x000fe400078e000d */
[----:B------:R-:W-:Y:S02]  /*5b10*/  IMAD.MOV.U32 R3, RZ, RZ, R11 ;  /* 0x000000ffff037224 */ /* 0x000fe400078e000b */
[----:B------:R-:W-:-:S07]  /*5b20*/  IMAD.MOV.U32 R6, RZ, RZ, R10 ;  /* 0x000000ffff067224 */ /* 0x000fce00078e000a */
.L_x_112:
[----:B------:R-:W0:Y:S01]  /*5b30*/  S2R R8, SR_CgaCtaId ;  /* 0x0000000000087919 */ /* 0x000e220000008800 */
[----:B------:R-:W-:-:S04]  /*5b40*/  MOV R7, 0x400 ;  /* 0x0000040000077802 */ /* 0x000fc80000000f00 */
[----:B0-----:R-:W-:Y:S02]  /*5b50*/  LEA R19, R8, R7, 0x18 ;  /* 0x0000000708137211 */ /* 0x001fe400078ec0ff */
[----:B------:R-:W-:Y:S01]  /*5b60*/  SHF.L.U32 R7, R3, 0x1f, RZ ;  /* 0x0000001f03077819 */ /* 0x000fe200000006ff */
[----:B------:R-:W0:Y:S02]  /*5b70*/  @!P3 LDC R8, c[0x0][0x500] ;  /* 0x00014000ff08bb82 */ /* 0x000e240000000800 */
[----:B------:R-:W-:-:S04]  /*5b80*/  IMAD R18, R6, 0x8, R19 ;  /* 0x0000000806127824 */ /* 0x000fc800078e0213 */
[----:B------:R-:W1:Y:S02]  /*5b90*/  SYNCS.PHASECHK.TRANS64.TRYWAIT P1, [R18+URZ+0x10], R7 ;  /* 0x00001007120075a7 */ /* 0x000e64000802017f */
[----:B-1----:R-:W-:Y:S05]  /*5ba0*/  @!P1 BRA `(.L_x_109) ;  /* 0x0000000c00389947 */ /* 0x002fea0003800000 */
.L_x_127:
[----:B-1----:R-:W-:Y:S01]  /*5bb0*/  PRMT R7, R17, 0x9910, RZ ;  /* 0x0000991011077816 */ /* 0x002fe200000000ff */
[----:B0-----:R0:W-:Y:S03]  /*5bc0*/  @!P3 SYNCS.ARRIVE.TRANS64 RZ, [R18+URZ], R8 ;  /* 0x0000000812ffb9a7 */ /* 0x0011e6000800003f */
[----:B------:R-:W-:-:S13]  /*5bd0*/  ISETP.NE.AND P1, PT, R7, 0x2, PT ;  /* 0x000000020700780c */ /* 0x000fda0003f25270 */
[----:B0-----:R-:W-:Y:S05]  /*5be0*/  @P1 BRA `(.L_x_110) ;  /* 0x0000000000041947 */ /* 0x001fea0003800000 */
[----:B------:R-:W-:Y:S01]  /*5bf0*/  BPT.TRAP 0x1 ;  /* 0x000000040000795c */ /* 0x000fe20000300000 */
.L_x_110:
[----:B------:R-:W-:Y:S05]  /*5c00*/  @P0 BRA `(.L_x_111) ;  /* 0x0000000000040947 */ /* 0x000fea0003800000 */
[----:B------:R-:W-:Y:S01]  /*5c10*/  BPT.TRAP 0x1 ;  /* 0x000000040000795c */ /* 0x000fe20000300000 */
.L_x_111:
[--C-:B------:R-:W-:Y:S01]  /*5c20*/  IMAD R7, R6, 0x2000, R19.reuse ;  /* 0x0000200006077824 */ /* 0x100fe200078e0213 */
[----:B------:R-:W-:Y:S01]  /*5c30*/  R2UR UR9, R18 ;  /* 0x00000000120972ca */ /* 0x000fe200000e0000 */
[----:B------:R-:W-:Y:S01]  /*5c40*/  IMAD R19, R6, 0x1000, R19 ;  /* 0x0000100006137824 */ /* 0x000fe200078e0213 */
[----:B------:R-:W-:Y:S01]  /*5c50*/  UIADD3 UR4, UP0, UR22, 0xf0, URZ ;  /* 0x000000f016047890 */ /* 0x000fe2000ff1e03f */
[----:B------:R-:W-:Y:S01]  /*5c60*/  VIADD R2, R2, 0xffffffff ;  /* 0xffffffff02027836 */ /* 0x000fe20000000000 */
[----:B------:R-:W-:Y:S01]  /*5c70*/  R2UR UR5, R7 ;  /* 0x00000000070572ca */ /* 0x000fe200000e0000 */
[----:B------:R-:W-:Y:S01]  /*5c80*/  UIADD3 UR24, UP1, UR22, 0x1f0, URZ ;  /* 0x000001f016187890 */ /* 0x000fe2000ff3e03f */
[----:B------:R-:W-:Y:S01]  /*5c90*/  R2UR UR8, R19 ;  /* 0x00000000130872ca */ /* 0x000fe200000e0000 */
[----:B------:R-:W-:Y:S01]  /*5ca0*/  VIADD R6, R6, 0x1 ;  /* 0x0000000106067836 */ /* 0x000fe20000000000 */
[----:B------:R-:W-:Y:S01]  /*5cb0*/  R2UR UR11, R12 ;  /* 0x000000000c0b72ca */ /* 0x000fe200000e0000 */
[----:B------:R-:W-:Y:S01]  /*5cc0*/  UIADD3.X UR25, URZ, UR23, URZ, UP1, !UPT ;  /* 0x000000173f197290 */ /* 0x000fe20008ffe43f */
[----:B------:R-:W-:Y:S01]  /*5cd0*/  R2UR UR10, R20 ;  /* 0x00000000140a72ca */ /* 0x000fe200000e0000 */
[----:B------:R-:W-:Y:S01]  /*5ce0*/  UMOV UR6, 0x0 ;  /* 0x0000000000067882 */ /* 0x000fe20000000000 */
[----:B------:R-:W-:Y:S01]  /*5cf0*/  R2UR UR12, R9 ;  /* 0x00000000090c72ca */ /* 0x000fe200000e0000 */
[----:B------:R-:W-:Y:S01]  /*5d00*/  UMOV UR7, 0x10000000 ;  /* 0x1000000000077882 */ /* 0x000fe20000000000 */
[----:B------:R-:W-:Y:S01]  /*5d10*/  R2UR UR19, R16 ;  /* 0x00000000101372ca */ /* 0x000fe200000e0000 */
[----:B------:R-:W-:Y:S01]  /*5d20*/  VIADD R20, R20, 0x40 ;  /* 0x0000004014147836 */ /* 0x000fe20000000000 */
[----:B------:R-:W-:Y:S01]  /*5d30*/  ISETP.GT.AND P2, PT, R2, 0x1, PT ;  /* 0x000000010200780c */ /* 0x000fe20003f44270 */
[----:B------:R-:W-:Y:S01]  /*5d40*/  UIADD3 UR14, UR5, 0x100, URZ ;  /* 0x00000100050e7890 */ /* 0x000fe2000fffe03f */
[----:B------:R-:W-:Y:S01]  /*5d50*/  ISETP.NE.AND P1, PT, R6, 0x2, PT ;  /* 0x000000020600780c */ /* 0x000fe20003f25270 */
[----:B------:R-:W-:-:S02]  /*5d60*/  UIADD3.X UR5, URZ, UR23, URZ, UP0, !UPT ;  /* 0x000000173f057290 */ /* 0x000fc400087fe43f */
[----:B------:R-:W-:Y:S01]  /*5d70*/  UIADD3 UR15, UR8, 0x4100, URZ ;  /* 0x00004100080f7890 */ /* 0x000fe2000fffe03f */
[----:B------:R-:W-:Y:S02]  /*5d80*/  SEL R8, RZ, 0x1, P1 ;  /* 0x00000001ff087807 */ /* 0x000fe40000800000 */
[----:B------:R-:W-:Y:S01]  /*5d90*/  UMOV UR8, UR14 ;  /* 0x0000000e00087c82 */ /* 0x000fe20008000000 */
[----:B------:R-:W-:Y:S02]  /*5da0*/  SEL R6, R6, RZ, P1 ;  /* 0x000000ff06067207 */ /* 0x000fe40000800000 */
[----:B------:R-:W-:Y:S01]  /*5db0*/  LOP3.LUT R3, R3, R8, RZ, 0x3c, !PT ;  /* 0x0000000803037212 */ /* 0x000fe200078e3cff */
[----:B------:R0:W-:Y:S02]  /*5dc0*/  UTMALDG.3D [UR8], [UR4], desc[UR6] ;  /* 0x00000608040075b4 */ /* 0x0001e40008011000 */
[----:B0-----:R-:W-:Y:S01]  /*5dd0*/  UMOV UR8, UR15 ;  /* 0x0000000f00087c82 */ /* 0x001fe20008000000 */
[----:B------:R-:W-:-:S02]  /*5de0*/  UMOV UR11, UR19 ;  /* 0x00000013000b7c82 */ /* 0x000fc40008000000 */
[----:B------:R0:W-:Y:S02]  /*5df0*/  UTMALDG.3D [UR8], [UR24], desc[UR6] ;  /* 0x00000608180075b4 */ /* 0x0001e40008011000 */
[----:B0-----:R-:W-:Y:S05]  /*5e00*/  @P2 BRA `(.L_x_112) ;  /* 0xfffffffc00482947 */ /* 0x001fea000383ffff */
.L_x_108:
[----:B------:R-:W-:Y:S05]  /*5e10*/  BSYNC B1 ;  /* 0x0000000000017941 */ /* 0x000fea0003800000 */
.L_x_107:
[----:B------:R-:W-:Y:S01]  /*5e20*/  LOP3.LUT P2, RZ, R14, 0xff, RZ, 0xc0, !PT ;  /* 0x000000ff0eff7812 */ /* 0x000fe2000784c0ff */
[----:B------:R-:W-:Y:S01]  /*5e30*/  IMAD.IADD R10, R15, 0x1, R10 ;  /* 0x000000010f0a7824 */ /* 0x000fe200078e020a */
[----:B------:R-:W-:Y:S01]  /*5e40*/  IADD3 R0, P5, R0, UR20, RZ ;  /* 0x0000001400007c10 */ /* 0x000fe2000ffbe0ff */
[----:B------:R-:W-:Y:S01]  /*5e50*/  ULDC.64 UR4, c[0x0][0x650] ;  /* 0x0001940000047ab9 */ /* 0x000fe20000000a00 */
[----:B------:R-:W-:Y:S01]  /*5e60*/  BSSY B1, `(.L_x_113) ;  /* 0x000006d000017945 */ /* 0x000fe20003800000 */
[----:B------:R-:W-:Y:S01]  /*5e70*/  IMAD.MOV.U32 R12, RZ, RZ, -0x1 ;  /* 0xffffffffff0c7424 */ /* 0x000fe200078e00ff */
[----:B------:R-:W-:Y:S01]  /*5e80*/  SHF.R.U32.HI R2, RZ, 0x1, R10 ;  /* 0x00000001ff027819 */ /* 0x000fe2000001160a */
[----:B------:R-:W-:Y:S01]  /*5e90*/  IMAD.MOV.U32 R16, RZ, RZ, -0x1 ;  /* 0xffffffffff107424 */ /* 0x000fe200078e00ff */
[----:B------:R-:W-:Y:S01]  /*5ea0*/  ISETP.GT.U32.AND P1, PT, R10, 0x1, PT ;  /* 0x000000010a00780c */ /* 0x000fe20003f24070 */
[----:B------:R-:W-:Y:S01]  /*5eb0*/  IMAD.MOV.U32 R9, RZ, RZ, -0x1 ;  /* 0xffffffffff097424 */ /* 0x000fe200078e00ff */
[----:B------:R-:W-:-:S02]  /*5ec0*/  LOP3.LUT R2, R2, 0x1, RZ, 0xc0, !PT ;  /* 0x0000000102027812 */ /* 0x000fc400078ec0ff */
[----:B------:R-:W-:Y:S01]  /*5ed0*/  ISETP.LT.U32.AND P1, PT, R15, 0x2, P1 ;  /* 0x000000020f00780c */ /* 0x000fe20000f21070 */
[----:B------:R-:W0:Y:S01]  /*5ee0*/  @P2 S2R R6, SR_CgaCtaId ;  /* 0x0000000000062919 */ /* 0x000e220000008800 */
[----:B------:R-:W-:Y:S02]  /*5ef0*/  @P2 MOV R3, 0x400 ;  /* 0x0000040000032802 */ /* 0x000fe40000000f00 */
[----:B------:R-:W-:Y:S02]  /*5f00*/  IADD3.X R5, R5, UR13, RZ, P5, !PT ;  /* 0x0000000d05057c10 */ /* 0x000fe4000affe4ff */
[----:B------:R-:W-:Y:S02]  /*5f10*/  ISETP.GE.U32.AND P5, PT, R0, UR4, PT ;  /* 0x0000000400007c0c */ /* 0x000fe4000bfa6070 */
[----:B------:R-:W-:Y:S02]  /*5f20*/  LOP3.LUT R10, R10, 0x1, RZ, 0xc0, !PT ;  /* 0x000000010a0a7812 */ /* 0x000fe400078ec0ff */
[----:B------:R-:W-:-:S02]  /*5f30*/  PRMT R14, RZ, 0x7610, R14 ;  /* 0x00007610ff0e7816 */ /* 0x000fc4000000000e */
[----:B0-----:R-:W-:-:S04]  /*5f40*/  @P2 LEA R3, R6, R3, 0x18 ;  /* 0x0000000306032211 */ /* 0x001fc800078ec0ff */
[----:B------:R0:W-:Y:S01]  /*5f50*/  @P2 SYNCS.ARRIVE.TRANS64.A1T0 RZ, [R3+URZ+0x38], RZ ;  /* 0x000038ff03ff29a7 */ /* 0x0001e2000810003f */
[----:B------:R-:W-:Y:S02]  /*5f60*/  ISETP.NE.U32.AND P2, PT, R2, 0x1, PT ;  /* 0x000000010200780c */ /* 0x000fe40003f45070 */
[----:B------:R-:W-:Y:S02]  /*5f70*/  SEL R2, RZ, 0x1, !P1 ;  /* 0x00000001ff027807 */ /* 0x000fe40004800000 */
[----:B------:R-:W-:Y:S02]  /*5f80*/  ISETP.GE.U32.AND.EX P1, PT, R5, UR5, PT, P5 ;  /* 0x0000000505007c0c */ /* 0x000fe4000bf26150 */
[----:B------:R-:W-:-:S04]  /*5f90*/  ISETP.GT.U32.AND P2, PT, R15, 0x1, !P2 ;  /* 0x000000010f00780c */ /* 0x000fc80005744070 */
[----:B0-----:R-:W-:-:S04]  /*5fa0*/  SEL R3, RZ, 0x1, !P2 ;  /* 0x00000001ff037807 */ /* 0x001fc80005000000 */
[--C-:B------:R-:W-:Y:S02]  /*5fb0*/  LOP3.LUT R11, R3, R11, R2.reuse, 0x96, !PT ;  /* 0x0000000b030b7212 */ /* 0x100fe400078e9602 */
[----:B------:R-:W-:Y:S01]  /*5fc0*/  PRMT R2, RZ, 0x7610, R2 ;  /* 0x00007610ff027816 */ /* 0x000fe20000000002 */
[----:B------:R-:W-:Y:S06]  /*5fd0*/  @P1 BRA `(.L_x_114) ;  /* 0x0000000400541947 */ /* 0x000fec0003800000 */
[----:B------:R-:W-:Y:S01]  /*5fe0*/  ULDC.64 UR4, c[0x0][0x628] ;  /* 0x00018a0000047ab9 */ /* 0x000fe20000000a00 */
[----:B------:R-:W0:Y:S01]  /*5ff0*/  S2R R16, SR_CTAID.X ;  /* 0x0000000000107919 */ /* 0x000e220000002500 */
[----:B------:R-:W-:Y:S01]  /*6000*/  ISETP.NE.U32.AND P1, PT, RZ, UR4, PT ;  /* 0x00000004ff007c0c */ /* 0x000fe2000bf25070 */
[----:B------:R-:W-:Y:S01]  /*6010*/  ULDC UR7, c[0x0][0x630] ;  /* 0x00018c0000077ab9 */ /* 0x000fe20000000800 */
[----:B------:R-:W-:Y:S01]  /*6020*/  IMAD.MOV.U32 R2, RZ, RZ, R0 ;  /* 0x000000ffff027224 */ /* 0x000fe200078e0000 */
[----:B------:R-:W1:Y:S01]  /*6030*/  S2R R12, SR_CTAID.Y ;  /* 0x00000000000c7919 */ /* 0x000e620000002600 */
[----:B------:R-:W-:Y:S01]  /*6040*/  ISETP.NE.AND.EX P1, PT, RZ, UR5, PT, P1 ;  /* 0x00000005ff007c0c */ /* 0x000fe2000bf25310 */
[----:B------:R-:W-:-:S12]  /*6050*/  IMAD.MOV.U32 R3, RZ, RZ, R5 ;  /* 0x000000ffff037224 */ /* 0x000fd800078e0005 */
[----:B------:R-:W-:Y:S05]  /*6060*/  @!P1 BRA `(.L_x_115) ;  /* 0x0000000000289947 */ /* 0x000fea0003800000 */
[----:B------:R-:W-:Y:S02]  /*6070*/  ULDC UR6, c[0x0][0x634] ;  /* 0x00018d0000067ab9 */ /* 0x000fe40000000800 */
[----:B------:R-:W-:-:S05]  /*6080*/  IADD3 R9, P1, R0, UR6, RZ ;  /* 0x0000000600097c10 */ /* 0x000fca000ff3e0ff */
[----:B------:R-:W-:-:S04]  /*6090*/  IMAD.X R19, RZ, RZ, R5, P1 ;  /* 0x000000ffff137224 */ /* 0x000fc800008e0605 */
[----:B------:R-:W-:-:S04]  /*60a0*/  IMAD.WIDE.U32 R6, R19, UR4, RZ ;  /* 0x0000000413067c25 */ /* 0x000fc8000f8e00ff */
[----:B------:R-:W-:-:S04]  /*60b0*/  IMAD.WIDE.U32 R6, P1, R9, UR5, R6 ;  /* 0x0000000509067c25 */ /* 0x000fc8000f820006 */
[----:B------:R-:W-:-:S04]  /*60c0*/  IMAD.WIDE.U32 R8, R9, UR4, RZ ;  /* 0x0000000409087c25 */ /* 0x000fc8000f8e00ff */
[----:B------:R-:W-:Y:S01]  /*60d0*/  IMAD.X R3, RZ, RZ, RZ, P1 ;  /* 0x000000ffff037224 */ /* 0x000fe200008e06ff */
[----:B------:R-:W-:Y:S01]  /*60e0*/  IADD3 RZ, P1, R9, R6, RZ ;  /* 0x0000000609ff7210 */ /* 0x000fe20007f3e0ff */
[----:B------:R-:W-:-:S04]  /*60f0*/  IMAD.MOV.U32 R2, RZ, RZ, R7 ;  /* 0x000000ffff027224 */ /* 0x000fc800078e0007 */
[----:B------:R-:W-:-:S08]  /*6100*/  IMAD.WIDE.U32.X R2, R19, UR5, R2, P1 ;  /* 0x0000000513027c25 */ /* 0x000fd000088e0402 */
.L_x_115:
[--C-:B------:R-:W-:Y:S01]  /*6110*/  SHF.R.U64 R8, R2, UR7, R3.reuse ;  /* 0x0000000702087c19 */ /* 0x100fe20008001203 */
[----:B------:R-:W-:Y:S01]  /*6120*/  ULDC.64 UR4, c[0x0][0x620] ;  /* 0x0001880000047ab9 */ /* 0x000fe20000000a00 */
[----:B------:R-:W-:Y:S01]  /*6130*/  SHF.R.U32.HI R2, RZ, UR7, R3 ;  /* 0x00000007ff027c19 */ /* 0x000fe20008011603 */
[----:B------:R-:W-:Y:S01]  /*6140*/  IMAD.MOV.U32 R3, RZ, RZ, R5 ;  /* 0x000000ffff037224 */ /* 0x000fe200078e0005 */
[----:B------:R-:W-:Y:S01]  /*6150*/  IADD3 R7, P1, RZ, -R8, RZ ;  /* 0x80000008ff077210 */ /* 0x000fe20007f3e0ff */
[----:B------:R-:W2:Y:S01]  /*6160*/  LDC R25, c[0x0][0x144] ;  /* 0x00005100ff197b82 */ /* 0x000ea20000000800 */
[----:B0-----:R-:W-:Y:S01]  /*6170*/  I2FP.F32.U32 R9, R16 ;  /* 0x0000001000097245 */ /* 0x001fe20000201000 */
[----:B------:R-:W-:Y:S01]  /*6180*/  ULDC.64 UR8, c[0x0][0x640] ;  /* 0x0001900000087ab9 */ /* 0x000fe20000000a00 */
[----:B------:R-:W-:Y:S01]  /*6190*/  ULDC UR6, c[0x0][0x608] ;  /* 0x0001820000067ab9 */ /* 0x000fe20000000800 */
[----:B------:R-:W-:Y:S01]  /*61a0*/  IMAD.X R2, RZ, RZ, ~R2, P1 ;  /* 0x000000ffff027224 */ /* 0x000fe200008e0e02 */
[----:B------:R-:W-:-:S03]  /*61b0*/  ISETP.NE.U32.AND P1, PT, RZ, UR8, PT ;  /* 0x00000008ff007c0c */ /* 0x000fc6000bf25070 */
[----:B------:R-:W-:Y:S01]  /*61c0*/  IMAD R6, R2, UR4, RZ ;  /* 0x0000000402067c24 */ /* 0x000fe2000f8e02ff */
[----:B------:R-:W0:Y:S01]  /*61d0*/  LDC R19, c[0x0][0x148] ;  /* 0x00005200ff137b82 */ /* 0x000e220000000800 */
[----:B------:R-:W-:Y:S01]  /*61e0*/  IMAD.MOV.U32 R2, RZ, RZ, R0 ;  /* 0x000000ffff027224 */ /* 0x000fe200078e0000 */
[----:B------:R-:W-:-:S03]  /*61f0*/  ISETP.NE.AND.EX P1, PT, RZ, UR9, PT, P1 ;  /* 0x00000009ff007c0c */ /* 0x000fc6000bf25310 */
[----:B------:R-:W-:Y:S01]  /*6200*/  IMAD.WIDE.U32 R2, R7, UR4, R2 ;  /* 0x0000000407027c25 */ /* 0x000fe2000f8e0002 */
[----:B------:R-:W-:-:S03]  /*6210*/  ULDC UR4, c[0x0][0x150] ;  /* 0x0000540000047ab9 */ /* 0x000fc60000000800 */
[----:B------:R-:W-:Y:S02]  /*6220*/  IMAD R7, R7, UR5, R6 ;  /* 0x0000000507077c24 */ /* 0x000fe4000f8e0206 */
[----:B------:R-:W-:Y:S01]  /*6230*/  FMUL R6, R9, UR4 ;  /* 0x0000000409067c20 */ /* 0x000fe20008400000 */
[----:B------:R-:W-:Y:S01]  /*6240*/  ULDC UR4, c[0x0][0x618] ;  /* 0x0001860000047ab9 */ /* 0x000fe20000000800 */
[----:B------:R-:W-:Y:S01]  /*6250*/  ULDC UR5, c[0x0][0x154] ;  /* 0x0000550000057ab9 */ /* 0x000fe20000000800 */
[----:B------:R-:W-:-:S03]  /*6260*/  IMAD.IADD R3, R3, 0x1, R7 ;  /* 0x0000000103037824 */ /* 0x000fc600078e0207 */
[----:B------:R-:W3:Y:S02]  /*6270*/  F2I.U32.TRUNC.NTZ R6, R6 ;  /* 0x0000000600067305 */ /* 0x000ee4000020f000 */
[----:B------:R-:W-:Y:S02]  /*6280*/  SHF.R.U64 R9, R2, UR4, R3 ;  /* 0x0000000402097c19 */ /* 0x000fe40008001203 */
[----:B-1----:R-:W-:-:S05]  /*6290*/  I2FP.F32.U32 R2, R12 ;  /* 0x0000000c00027245 */ /* 0x002fca0000201000 */
[----:B------:R-:W-:Y:S01]  /*62a0*/  FMUL R21, R2, UR5 ;  /* 0x0000000502157c20 */ /* 0x000fe20008400000 */
[----:B------:R-:W-:Y:S01]  /*62b0*/  SHF.R.U32.HI R2, RZ, UR4, R3 ;  /* 0x00000004ff027c19 */ /* 0x000fe20008011603 */
[----:B------:R-:W-:-:S03]  /*62c0*/  ULDC UR4, c[0x0][0x658] ;  /* 0x0001960000047ab9 */ /* 0x000fc60000000800 */
[--C-:B------:R-:W-:Y:S01]  /*62d0*/  SHF.R.U64 R20, R9, UR6, R2.reuse ;  /* 0x0000000609147c19 */ /* 0x100fe20008001202 */
[----:B------:R-:W1:Y:S01]  /*62e0*/  F2I.U32.TRUNC.NTZ R21, R21 ;  /* 0x0000001500157305 */ /* 0x000e62000020f000 */
[----:B------:R-:W-:Y:S01]  /*62f0*/  SHF.R.U32.HI R3, RZ, UR6, R2 ;  /* 0x00000006ff037c19 */ /* 0x000fe20008011602 */
[----:B---3--:R-:W-:-:S03]  /*6300*/  IMAD.MOV R6, RZ, RZ, -R6 ;  /* 0x000000ffff067224 */ /* 0x008fc600078e0a06 */
[--C-:B------:R-:W-:Y:S01]  /*6310*/  SHF.R.U64 R18, R20, UR4, R3.reuse ;  /* 0x0000000414127c19 */ /* 0x100fe20008001203 */
[----:B--2---:R-:W-:Y:S01]  /*6320*/  IMAD R16, R25, R6, R16 ;  /* 0x0000000619107224 */ /* 0x004fe200078e0210 */
[----:B------:R-:W-:-:S03]  /*6330*/  SHF.R.U32.HI R23, RZ, UR4, R3 ;  /* 0x00000004ff177c19 */ /* 0x000fc60008011603 */
[----:B------:R-:W-:Y:S02]  /*6340*/  IMAD.MOV.U32 R2, RZ, RZ, R18 ;  /* 0x000000ffff027224 */ /* 0x000fe400078e0012 */
[----:B------:R-:W-:Y:S01]  /*6350*/  IMAD.MOV.U32 R3, RZ, RZ, R23 ;  /* 0x000000ffff037224 */ /* 0x000fe200078e0017 */
[----:B------:R-:W-:Y:S06]  /*6360*/  @!P1 BRA `(.L_x_116) ;  /* 0x0000000000289947 */ /* 0x000fec0003800000 */
[----:B------:R-:W-:Y:S02]  /*6370*/  ULDC UR4, c[0x0][0x64c] ;  /* 0x0001930000047ab9 */ /* 0x000fe40000000800 */
[----:B------:R-:W-:-:S05]  /*6380*/  IADD3 R3, P1, R18, UR4, RZ ;  /* 0x0000000412037c10 */ /* 0x000fca000ff3e0ff */
[----:B------:R-:W-:-:S04]  /*6390*/  IMAD.X R23, RZ, RZ, R23, P1 ;  /* 0x000000ffff177224 */ /* 0x000fc800008e0617 */
[----:B------:R-:W-:-:S04]  /*63a0*/  IMAD.WIDE.U32 R6, R23, UR8, RZ ;  /* 0x0000000817067c25 */ /* 0x000fc8000f8e00ff */
[----:B------:R-:W-:-:S04]  /*63b0*/  IMAD.WIDE.U32 R6, P1, R3, UR9, R6 ;  /* 0x0000000903067c25 */ /* 0x000fc8000f820006 */
[----:B------:R-:W-:-:S04]  /*63c0*/  IMAD.WIDE.U32 R2, R3, UR8, RZ ;  /* 0x0000000803027c25 */ /* 0x000fc8000f8e00ff */
[----:B------:R-:W-:Y:S01]  /*63d0*/  IMAD.MOV.U32 R2, RZ, RZ, R7 ;  /* 0x000000ffff027224 */ /* 0x000fe200078e0007 */
[----:B------:R-:W-:Y:S01]  /*63e0*/  IADD3 RZ, P2, R3, R6, RZ ;  /* 0x0000000603ff7210 */ /* 0x000fe20007f5e0ff */
[----:B------:R-:W-:-:S04]  /*63f0*/  IMAD.X R3, RZ, RZ, RZ, P1 ;  /* 0x000000ffff037224 */ /* 0x000fc800008e06ff */
[----:B------:R-:W-:-:S08]  /*6400*/  IMAD.WIDE.U32.X R2, R23, UR9, R2, P2 ;  /* 0x0000000917027c25 */ /* 0x000fd000090e0402 */
.L_x_116:
[----:B------:R-:W-:Y:S01]  /*6410*/  ULDC UR4, c[0x0][0x648] ;  /* 0x0001920000047ab9 */ /* 0x000fe20000000800 */
[----:B------:R-:W-:Y:S01]  /*6420*/  LOP3.LUT R20, R20, UR17, RZ, 0xc0, !PT ;  /* 0x0000001114147c12 */ /* 0x000fe2000f8ec0ff */
[----:B-1----:R-:W-:Y:S01]  /*6430*/  IMAD.MOV R21, RZ, RZ, -R21 ;  /* 0x000000ffff157224 */ /* 0x002fe200078e0a15 */
[----:B------:R-:W-:Y:S01]  /*6440*/  SHF.R.U64 R3, R2, UR4, R3 ;  /* 0x0000000402037c19 */ /* 0x000fe20008001203 */
[----:B------:R-:W-:Y:S01]  /*6450*/  ULDC UR4, c[0x0][0x638] ;  /* 0x00018e0000047ab9 */ /* 0x000fe20000000800 */
[----:B------:R-:W-:Y:S01]  /*6460*/  LOP3.LUT R9, R9, UR16, RZ, 0xc0, !PT ;  /* 0x0000001009097c12 */ /* 0x000fe2000f8ec0ff */
[----:B0-----:R-:W-:Y:S01]  /*6470*/  @P4 IMAD R16, R19, R21, R12 ;  /* 0x0000001513104224 */ /* 0x001fe200078e020c */
[----:B------:R-:W-:Y:S01]  /*6480*/  ULDC UR5, c[0x0][0x610] ;  /* 0x0001840000057ab9 */ /* 0x000fe20000000800 */
[----:B------:R-:W-:Y:S02]  /*6490*/  IMAD.MOV R7, RZ, RZ, -R3 ;  /* 0x000000ffff077224 */ /* 0x000fe400078e0a03 */
[----:B------:R-:W-:-:S02]  /*64a0*/  IMAD R3, R3, UR18, R20 ;  /* 0x0000001203037c24 */ /* 0x000fc4000f8e0214 */
[----:B------:R-:W-:Y:S01]  /*64b0*/  IMAD R18, R7, UR4, R18 ;  /* 0x0000000407127c24 */ /* 0x000fe2000f8e0212 */
[----:B------:R-:W-:Y:S01]  /*64c0*/  ULDC UR4, c[0x0][0x600] ;  /* 0x0001800000047ab9 */ /* 0x000fe20000000800 */
[----:B------:R-:W-:Y:S02]  /*64d0*/  IMAD R12, R3, UR5, R16 ;  /* 0x00000005030c7c24 */ /* 0x000fe4000f8e0210 */
[----:B------:R-:W-:Y:S02]  /*64e0*/  IMAD R3, R18, UR4, R9 ;  /* 0x0000000412037c24 */ /* 0x000fe4000f8e0209 */
[----:B------:R-:W-:Y:S02]  /*64f0*/  IMAD.MOV.U32 R2, RZ, RZ, 0x1 ;  /* 0x00000001ff027424 */ /* 0x000fe400078e00ff */
[----:B------:R-:W-:Y:S01]  /*6500*/  IMAD.MOV.U32 R9, RZ, RZ, R8 ;  /* 0x000000ffff097224 */ /* 0x000fe200078e0008 */
[----:B------:R-:W-:Y:S02]  /*6510*/  SEL R16, R3, R12, !P4 ;  /* 0x0000000c03107207 */ /* 0x000fe40006000000 */
[----:B------:R-:W-:-:S07]  /*6520*/  SEL R12, R12, R3, !P4 ;  /* 0x000000030c0c7207 */ /* 0x000fce0006000000 */
.L_x_114:
[----:B------:R-:W-:Y:S05]  /*6530*/  BSYNC B1 ;  /* 0x0000000000017941 */ /* 0x000fea0003800000 */
.L_x_113:
[----:B------:R-:W-:-:S13]  /*6540*/  LOP3.LUT P1, RZ, R2, 0xff, RZ, 0xc0, !PT ;  /* 0x000000ff02ff7812 */ /* 0x000fda000782c0ff */
[----:B------:R-:W-:Y:S05]  /*6550*/  @P1 BRA `(.L_x_117) ;  /* 0xfffffff400401947 */ /* 0x000fea000383ffff */
[----:B------:R-:W-:Y:S05]  /*6560*/  BSYNC B0 ;  /* 0x0000000000007941 */ /* 0x000fea0003800000 */
.L_x_105:
[----:B------:R-:W-:-:S03]  /*6570*/  UMOV UR4, 0xffffffff ;  /* 0xffffffff00047882 */ /* 0x000fc60000000000 */
[----:B------:R-:W-:Y:S05]  /*6580*/  BRA.DIV UR4, `(.L_x_118) ;  /* 0x0000000204d47947 */ /* 0x000fea000b800000 */
[----:B------:R-:W-:-:S13]  /*6590*/  ELECT P0, URZ, PT ;  /* 0x00000000003f782f */ /* 0x000fda0003800000 */
.L_x_130:
[----:B------:R-:W-:Y:S04]  /*65a0*/  BSSY B0, `(.L_x_119) ;  /* 0x0000019000007945 */ /* 0x000fe80003800000 */
[----:B------:R-:W-:Y:S05]  /*65b0*/  @!P0 BRA `(.L_x_120) ;  /* 0x00000000005c8947 */ /* 0x000fea0003800000 */
[----:B------:R-:W-:-:S04]  /*65c0*/  LOP3.LUT R4, R4, 0x2, RZ, 0xfc, !PT ;  /* 0x0000000204047812 */ /* 0x000fc800078efcff */
[----:B------:R-:W-:-:S13]  /*65d0*/  ISETP.NE.AND P0, PT, R4, 0x3, PT ;  /* 0x000000030400780c */ /* 0x000fda0003f05270 */
[----:B------:R-:W-:Y:S05]  /*65e0*/  @!P0 BRA `(.L_x_121) ;  /* 0x0000000000048947 */ /* 0x000fea0003800000 */
[----:B------:R-:W-:Y:S01]  /*65f0*/  BPT.TRAP 0x1 ;  /* 0x000000040000795c */ /* 0x000fe20000300000 */
.L_x_121:
[----:B------:R-:W0:Y:S01]  /*6600*/  S2R R3, SR_CgaCtaId ;  /* 0x0000000000037919 */ /* 0x000e220000008800 */
[----:B------:R-:W-:Y:S02]  /*6610*/  MOV R0, 0x400 ;  /* 0x0000040000007802 */ /* 0x000fe40000000f00 */
[----:B------:R-:W-:Y:S02]  /*6620*/  SHF.L.U32 R2, R11, 0x1f, RZ ;  /* 0x0000001f0b027819 */ /* 0x000fe400000006ff */
[----:B0-----:R-:W-:-:S05]  /*6630*/  LEA R3, R3, R0, 0x18 ;  /* 0x0000000003037211 */ /* 0x001fca00078ec0ff */
[----:B------:R-:W-:-:S04]  /*6640*/  VIADD R3, R3, 0x10 ;  /* 0x0000001003037836 */ /* 0x000fc80000000000 */
[C---:B------:R-:W-:Y:S02]  /*6650*/  IMAD R5, R10.reuse, 0x8, R3 ;  /* 0x000000080a057824 */ /* 0x040fe400078e0203 */
[----:B------:R-:W-:Y:S02]  /*6660*/  VIADD R10, R10, 0x1 ;  /* 0x000000010a0a7836 */ /* 0x000fe40000000000 */
[----:B------:R-:W0:Y:S03]  /*6670*/  SYNCS.PHASECHK.TRANS64.TRYWAIT P0, [R5+URZ], R2 ;  /* 0x00000002050075a7 */ /* 0x000e26000800017f */
[----:B------:R-:W-:-:S04]  /*6680*/  ISETP.NE.AND P1, PT, R10, 0x2, PT ;  /* 0x000000020a00780c */ /* 0x000fc80003f25270 */
[----:B------:R-:W-:Y:S02]  /*6690*/  SEL R0, RZ, 0x1, P1 ;  /* 0x00000001ff007807 */ /* 0x000fe40000800000 */
[----:B------:R-:W-:Y:S02]  /*66a0*/  SEL R10, R10, RZ, P1 ;  /* 0x000000ff0a0a7207 */ /* 0x000fe40000800000 */
[----:B------:R-:W-:Y:S01]  /*66b0*/  LOP3.LUT R0, R11, R0, RZ, 0x3c, !PT ;  /* 0x000000000b007212 */ /* 0x000fe200078e3cff */
[----:B0-----:R-:W-:Y:S06]  /*66c0*/  @!P0 BRA `(.L_x_122) ;  /* 0x0000000000a88947 */ /* 0x001fec0003800000 */
.L_x_131:
[----:B------:R-:W-:Y:S01]  /*66d0*/  IMAD R3, R10, 0x8, R3 ;  /* 0x000000080a037824 */ /* 0x000fe200078e0203 */
[----:B------:R-:W-:-:S07]  /*66e0*/  SHF.L.U32 R0, R0, 0x1f, RZ ;  /* 0x0000001f00007819 */ /* 0x000fce00000006ff */
.L_x_123:
[----:B-1----:R1:W2:Y:S02]  /*66f0*/  SYNCS.PHASECHK.TRANS64.TRYWAIT P0, [R3+URZ], R0 ;  /* 0x00000000030075a7 */ /* 0x0022a4000800017f */
[----:B--2---:R-:W-:Y:S05]  /*6700*/  @!P0 NANOSLEEP.SYNCS 0x989680 ;  /* 0x009896800000895d */ /* 0x004fea0003900000 */
[----:B------:R-:W2:Y:S02]  /*6710*/  @!P0 SYNCS.PHASECHK.TRANS64 P0, [R3+URZ], R0 ;  /* 0x00000000030085a7 */ /* 0x000ea4000800007f */
[----:B--2---:R-:W-:Y:S05]  /*6720*/  @!P0 BRA `(.L_x_123) ;  /* 0xfffffffc00f08947 */ /* 0x004fea000383ffff */
.L_x_120:
[----:B------:R-:W-:Y:S05]  /*6730*/  BSYNC B0 ;  /* 0x0000000000007941 */ /* 0x000fea0003800000 */
.L_x_119:
[----:B------:R-:W-:Y:S05]  /*6740*/  EXIT ;  /* 0x000000000000794d */ /* 0x000fea0003800000 */
.L_x_17:
[----:B-1----:R-:W-:-:S04]  /*6750*/  IMAD.U32 R7, RZ, RZ, UR6 ;  /* 0x00000006ff077e24 */ /* 0x002fc8000f8e00ff */
[----:B------:R1:W3:Y:S03]  /*6760*/  SYNCS.PHASECHK.TRANS64.TRYWAIT P0, [R7+URZ], R6 ;  /* 0x00000006070075a7 */ /* 0x0002e6000800017f */
[----:B---3--:R-:W-:Y:S05]  /*6770*/  @!P0 NANOSLEEP.SYNCS 0x989680 ;  /* 0x009896800000895d */ /* 0x008fea0003900000 */
[----:B------:R-:W3:Y:S02]  /*6780*/  @!P0 SYNCS.PHASECHK.TRANS64 P0, [R7+URZ], R6 ;  /* 0x00000006070085a7 */ /* 0x000ee4000800007f */
[----:B---3--:R-:W-:Y:S05]  /*6790*/  @!P0 BRA `(.L_x_17) ;  /* 0xfffffffc00ec8947 */ /* 0x008fea000383ffff */
[----:B------:R-:W-:Y:S05]  /*67a0*/  BRA `(.L_x_16) ;  /* 0xffffffa800e07947 */ /* 0x000fea000383ffff */
.L_x_23:
[----:B-1----:R-:W-:-:S04]  /*67b0*/  IMAD.U32 R8, RZ, RZ, UR12 ;  /* 0x0000000cff087e24 */ /* 0x002fc8000f8e00ff */
[----:B------:R1:W3:Y:S03]  /*67c0*/  SYNCS.PHASECHK.TRANS64.TRYWAIT P0, [R8+URZ], R7 ;  /* 0x00000007080075a7 */ /* 0x0002e6000800017f */
[----:B---3--:R-:W-:Y:S05]  /*67d0*/  @!P0 NANOSLEEP.SYNCS 0x989680 ;  /* 0x009896800000895d */ /* 0x008fea0003900000 */
[----:B------:R-:W3:Y:S02]  /*67e0*/  @!P0 SYNCS.PHASECHK.TRANS64 P0, [R8+URZ], R7 ;  /* 0x00000007080085a7 */ /* 0x000ee4000800007f */
[----:B---3--:R-:W-:Y:S05]  /*67f0*/  @!P0 BRA `(.L_x_23) ;  /* 0xfffffffc00ec8947 */ /* 0x008fea000383ffff */
[----:B------:R-:W-:Y:S05]  /*6800*/  BRA `(.L_x_22) ;  /* 0xffffffb000647947 */ /* 0x000fea000383ffff */
.L_x_106:
[----:B------:R-:W-:Y:S01]  /*6810*/  BSSY B1, `(.L_x_124) ;  /* 0x0000006000017945 */ /* 0x000fe20003800000 */
[----:B------:R-:W-:-:S07]  /*6820*/  IMAD.MOV.U32 R2, RZ, RZ, -0x1 ;  /* 0xffffffffff027424 */ /* 0x000fce00078e00ff */
[----:B------:R-:W-:Y:S05]  /*6830*/  WARPSYNC.COLLECTIVE R2, `(.L_x_125) ;  /* 0x00000000020c7348 */ /* 0x000fea0003c00000 */
[----:B------:R-:W-:Y:S02]  /*6840*/  ELECT P1, UR62, PT ;  /* 0x00000000003e782f */ /* 0x000fe40003820000 */
[----:B------:R-:W-:Y:S01]  /*6850*/  MOV R2, UR62 ;  /* 0x0000003e00027c02 */ /* 0x000fe20008000f00 */
[----:B------:R-:W-:Y:S10]  /*6860*/  ENDCOLLECTIVE ;  /* 0x000000000000791b */ /* 0x000ff40003800000 */
.L_x_125:
[----:B------:R-:W-:Y:S05]  /*6870*/  BSYNC B1 ;  /* 0x0000000000017941 */ /* 0x000fea0003800000 */
.L_x_124:
[----:B------:R-:W-:Y:S05]  /*6880*/  BRA `(.L_x_126) ;  /* 0xfffffff000807947 */ /* 0x000fea000383ffff */
.L_x_109:
[----:B-1----:R1:W2:Y:S02]  /*6890*/  SYNCS.PHASECHK.TRANS64.TRYWAIT P1, [R18+URZ+0x10], R7 ;  /* 0x00001007120075a7 */ /* 0x0022a4000802017f */
[----:B--2---:R-:W-:Y:S05]  /*68a0*/  @!P1 NANOSLEEP.SYNCS 0x989680 ;  /* 0x009896800000995d */ /* 0x004fea0003900000 */
[----:B------:R-:W2:Y:S02]  /*68b0*/  @!P1 SYNCS.PHASECHK.TRANS64 P1, [R18+URZ+0x10], R7 ;  /* 0x00001007120095a7 */ /* 0x000ea4000802007f */
[----:B--2---:R-:W-:Y:S05]  /*68c0*/  @!P1 BRA `(.L_x_109) ;  /* 0xfffffffc00f09947 */ /* 0x004fea000383ffff */
[----:B------:R-:W-:Y:S05]  /*68d0*/  BRA `(.L_x_127) ;  /* 0xfffffff000b47947 */ /* 0x000fea000383ffff */
.L_x_118:
[----:B------:R-:W-:Y:S01]  /*68e0*/  BSSY B0, `(.L_x_128) ;  /* 0x0000006000007945 */ /* 0x000fe20003800000 */
[----:B------:R-:W-:-:S07]  /*68f0*/  IMAD.MOV.U32 R2, RZ, RZ, -0x1 ;  /* 0xffffffffff027424 */ /* 0x000fce00078e00ff */
[----:B------:R-:W-:Y:S05]  /*6900*/  WARPSYNC.COLLECTIVE R2, `(.L_x_129) ;  /* 0x00000000020c7348 */ /* 0x000fea0003c00000 */
[----:B------:R-:W-:Y:S02]  /*6910*/  ELECT P1, UR62, PT ;  /* 0x00000000003e782f */ /* 0x000fe40003820000 */
[----:B------:R-:W-:Y:S01]  /*6920*/  MOV R2, UR62 ;  /* 0x0000003e00027c02 */ /* 0x000fe20008000f00 */
[----:B------:R-:W-:Y:S10]  /*6930*/  ENDCOLLECTIVE ;  /* 0x000000000000791b */ /* 0x000ff40003800000 */
.L_x_129:
[----:B------:R-:W-:Y:S05]  /*6940*/  BSYNC B0 ;  /* 0x0000000000007941 */ /* 0x000fea0003800000 */
.L_x_128:
[----:B------:R-:W-:Y:S01]  /*6950*/  PLOP3.LUT P0, PT, P1, PT, PT, 0x80, 0x0 ;  /* 0x000000000000781c */ /* 0x000fe20000f0f070 */
[----:B------:R-:W-:-:S12]  /*6960*/  BRA `(.L_x_130) ;  /* 0xfffffffc000c7947 */ /* 0x000fd8000383ffff */
.L_x_122:
[----:B0-----:R0:W1:Y:S02]  /*6970*/  SYNCS.PHASECHK.TRANS64.TRYWAIT P0, [R5+URZ], R2 ;  /* 0x00000002050075a7 */ /* 0x001064000800017f */
[----:B-1----:R-:W-:Y:S05]  /*6980*/  @!P0 NANOSLEEP.SYNCS 0x989680 ;  /* 0x009896800000895d */ /* 0x002fea0003900000 */
[----:B------:R-:W1:Y:S02]  /*6990*/  @!P0 SYNCS.PHASECHK.TRANS64 P0, [R5+URZ], R2 ;  /* 0x00000002050085a7 */ /* 0x000e64000800007f */
[----:B-1----:R-:W-:Y:S05]  /*69a0*/  @!P0 BRA `(.L_x_122) ;  /* 0xfffffffc00f08947 */ /* 0x002fea000383ffff */
[----:B------:R-:W-:Y:S05]  /*69b0*/  BRA `(.L_x_131) ;  /* 0xfffffffc00447947 */ /* 0x000fea000383ffff */
.L_x_132:
[----:B------:R-:W-:-:S00]  /*69c0*/  BRA `(.L_x_132) ;  /* 0xfffffffc00fc7947 */ /* 0x000fc0000383ffff */
[----:B------:R-:W-:-:S00]  /*69d0*/  NOP ;  /* 0x0000000000007918 */ /* 0x000fc00000000000 */
        /* <DEDUP_REMOVED lines=10> */
.L_x_133:


//--------------------- .nv.shared._ZN7cutlass13device_kernelINS_4gemm6kernel13GemmUniversalIN4cute5tupleIJiiiiEEENS1_10collective13CollectiveMmaINS1_37MainloopSm90TmaGmmaWarpSpecializedFP8ILi2ENS5_IJNS4_1CILi1EEESB_SB_EEENS1_35KernelTmaWarpSpecializedCooperativeEEENS5_IJNSA_ILi128EEENSA_ILi64EEESG_EEENS_12float_e5m2_tENS5_IJlSB_lEEESI_SJ_NS4_8TiledMMAINS4_8MMA_AtomIJNS4_4SM904GMMA30MMA_64x64x32_F32E5M2E5M2_SS_TNILNSN_7ScaleInE1ELSP_1EEEEEENS4_6LayoutINS5_IJNSA_ILi2EEESB_SB_EEENS5_IJSB_NSA_ILi0EEESV_EEEEENS5_IJNS4_10UnderscoreESY_SY_EEEEENS4_13SM90_TMA_LOADENS4_14ComposedLayoutINS4_7SwizzleILi2ELi4ELi3EEENS4_18smem_ptr_flag_bitsILi8EEENSS_INS5_IJNSA_ILi8EEESG_EEENS5_IJSG_SB_EEEEEEEvNS4_8identityES11_S1B_vS1C_EENS_8epilogue10collective6detail29Sm90TmaWarpSpecializedAdapterINS1F_15DefaultEpilogueISI_SJ_SJ_NS1E_6thread17LinearCombinationISI_Li1EffLNS1J_9ScaleType4KindE0ELNS_15FloatRoundStyleE2ESI_EENS1_15EpilogueDefaultEEEEEvvEEEEvNT_6ParamsE --------------------------
	.section	.nv.shared._ZN7cutlass13device_kernelINS_4gemm6kernel13GemmUniversalIN4cute5tupleIJiiiiEEENS1_10collective13CollectiveMmaINS1_37MainloopSm90TmaGmmaWarpSpecializedFP8ILi2ENS5_IJNS4_1CILi1EEESB_SB_EEENS1_35KernelTmaWarpSpecializedCooperativeEEENS5_IJNSA_ILi128EEENSA_ILi64EEESG_EEENS_12float_e5m2_tENS5_IJlSB_lEEESI_SJ_NS4_8TiledMMAINS4_8MMA_AtomIJNS4_4SM904GMMA30MMA_64x64x32_F32E5M2E5M2_SS_TNILNSN_7ScaleInE1ELSP_1EEEEEENS4_6LayoutINS5_IJNSA_ILi2EEESB_SB_EEENS5_IJSB_NSA_ILi0EEESV_EEEEENS5_IJNS4_10UnderscoreESY_SY_EEEEENS4_13SM90_TMA_LOADENS4_14ComposedLayoutINS4_7SwizzleILi2ELi4ELi3EEENS4_18smem_ptr_flag_bitsILi8EEENSS_INS5_IJNSA_ILi8EEESG_EEENS5_IJSG_SB_EEEEEEEvNS4_8identityES11_S1B_vS1C_EENS_8epilogue10collective6detail29Sm90TmaWarpSpecializedAdapterINS1F_15DefaultEpilogueISI_SJ_SJ_NS1E_6thread17LinearCombinationISI_Li1EffLNS1J_9ScaleType4KindE0ELNS_15FloatRoundStyleE2ESI_EENS1_15EpilogueDefaultEEEEEvvEEEEvNT_6ParamsE,"aw",@nobits
	.sectionflags	@""
	.align	16
	.zero		1024


//--------------------- .nv.shared.reserved.0     --------------------------
	.section	.nv.shared.reserved.0,"aw",@nobits
	.weak		__nv_reservedSMEM_offset_0_alias
	.size		__nv_reservedSMEM_offset_0_alias, 0, 0
	.other		__nv_reservedSMEM_offset_0_alias,@"STO_CUDA_RESERVED_SHARED STV_DEFAULT"
__nv_reservedSMEM_offset_0_alias:
	.zero		0


//--------------------- .nv.global                --------------------------
	.section	.nv.global,"aw",@nobits
.nv.global:
	.type		_ZN40_INTERNAL_0af2e87d_4_k_cu_f998a15c_262464cute1_E,@object
	.size		_ZN40_INTERNAL_0af2e87d_4_k_cu_f998a15c_262464cute1_E,(_ZN40_INTERNAL_0af2e87d_4_k_cu_f998a15c_262464cuda3std3__45__cpo6cbeginE - _ZN40_INTERNAL_0af2e87d_4_k_cu_f998a15c_262464cute1_E)
_ZN40_INTERNAL_0af2e87d_4_k_cu_f998a15c_262464cute1_E:
	.zero		1
	.type		_ZN40_INTERNAL_0af2e87d_4_k_cu_f998a15c_262464cuda3std3__45__cpo6cbeginE,@object
	.size		_ZN40_INTERNAL_0af2e87d_4_k_cu_f998a15c_262464cuda3std3__45__cpo6cbeginE,(_ZN40_INTERNAL_0af2e87d_4_k_cu_f998a15c_262464cuda3std3__48in_placeE - _ZN40_INTERNAL_0af2e87d_4_k_cu_f998a15c_262464cuda3std3__45__cpo6cbeginE)
_ZN40_INTERNAL_0af2e87d_4_k_cu_f998a15c_262464cuda3std3__45__cpo6cbeginE:
	.zero		1
	.type		_ZN40_INTERNAL_0af2e87d_4_k_cu_f998a15c_262464cuda3std3__48in_placeE,@object
	.size		_ZN40_INTERNAL_0af2e87d_4_k_cu_f998a15c_262464cuda3std3__48in_placeE,(_ZN40_INTERNAL_0af2e87d_4_k_cu_f998a15c_262464cuda3std6ranges3__45__cpo9iter_moveE - _ZN40_INTERNAL_0af2e87d_4_k_cu_f998a15c_262464cuda3std3__48in_placeE)
_ZN40_INTERNAL_0af2e87d_4_k_cu_f998a15c_262464cuda3std3__48in_placeE:
	.zero		1
	.type		_ZN40_INTERNAL_0af2e87d_4_k_cu_f998a15c_262464cuda3std6ranges3__45__cpo9iter_moveE,@object
	.size		_ZN40_INTERNAL_0af2e87d_4_k_cu_f998a15c_262464cuda3std6ranges3__45__cpo9iter_moveE,(_ZN40_INTERNAL_0af2e87d_4_k_cu_f998a15c_262464cuda3std3__45__cpo5beginE - _ZN40_INTERNAL_0af2e87d_4_k_cu_f998a15c_262464cuda3std6ranges3__45__cpo9iter_moveE)
_ZN40_INTERNAL_0af2e87d_4_k_cu_f998a15c_262464cuda3std6ranges3__45__cpo9iter_moveE:
	.zero		1
	.type		_ZN40_INTERNAL_0af2e87d_4_k_cu_f998a15c_262464cuda3std3__45__cpo5beginE,@object
	.size		_ZN40_INTERNAL_0af2e87d_4_k_cu_f998a15c_262464cuda3std3__45__cpo5beginE,(_ZN40_INTERNAL_0af2e87d_4_k_cu_f998a15c_262464cuda3std3__442_GLOBAL__N__0af2e87d_4_k_cu_f998a15c_262466ignoreE - _ZN40_INTERNAL_0af2e87d_4_k_cu_f998a15c_262464cuda3std3__45__cpo5beginE)
_ZN40_INTERNAL_0af2e87d_4_k_cu_f998a15c_262464cuda3std3__45__cpo5beginE:
	.zero		1
	.type		_ZN40_INTERNAL_0af2e87d_4_k_cu_f998a15c_262464cuda3std3__442_GLOBAL__N__0af2e87d_4_k_cu_f998a15c_262466ignoreE,@object
	.size		_ZN40_INTERNAL_0af2e87d_4_k_cu_f998a15c_262464cuda3std3__442_GLOBAL__N__0af2e87d_4_k_cu_f998a15c_262466ignoreE,(_ZN40_INTERNAL_0af2e87d_4_k_cu_f998a15c_262464cute7productE - _ZN40_INTERNAL_0af2e87d_4_k_cu_f998a15c_262464cuda3std3__442_GLOBAL__N__0af2e87d_4_k_cu_f998a15c_262466ignoreE)
_ZN40_INTERNAL_0af2e87d_4_k_cu_f998a15c_262464cuda3std3__442_GLOBAL__N__0af2e87d_4_k_cu_f998a15c_262466ignoreE:
	.zero		1
	.type		_ZN40_INTERNAL_0af2e87d_4_k_cu_f998a15c_262464cute7productE,@object
	.size		_ZN40_INTERNAL_0af2e87d_4_k_cu_f998a15c_262464cute7productE,(_ZN40_INTERNAL_0af2e87d_4_k_cu_f998a15c_262464cuda3std3__45__cpo3endE - _ZN40_INTERNAL_0af2e87d_4_k_cu_f998a15c_262464cute7productE)
_ZN40_INTERNAL_0af2e87d_4_k_cu_f998a15c_262464cute7productE:
	.zero		1
	.type		_ZN40_INTERNAL_0af2e87d_4_k_cu_f998a15c_262464cuda3std3__45__cpo3endE,@object
	.size		_ZN40_INTERNAL_0af2e87d_4_k_cu_f998a15c_262464cuda3std3__45__cpo3endE,(_ZN40_INTERNAL_0af2e87d_4_k_cu_f998a15c_262464cuda3std3__419piecewise_constructE - _ZN40_INTERNAL_0af2e87d_4_k_cu_f998a15c_262464cuda3std3__45__cpo3endE)
_ZN40_INTERNAL_0af2e87d_4_k_cu_f998a15c_262464cuda3std3__45__cpo3endE:
	.zero		1
	.type		_ZN40_INTERNAL_0af2e87d_4_k_cu_f998a15c_262464cuda3std3__419piecewise_constructE,@object
	.size		_ZN40_INTERNAL_0af2e87d_4_k_cu_f998a15c_262464cuda3std3__419piecewise_constructE,(_ZN40_INTERNAL_0af2e87d_4_k_cu_f998a15c_262464cuda3std3__45__cpo4cendE - _ZN40_INTERNAL_0af2e87d_4_k_cu_f998a15c_262464cuda3std3__419piecewise_constructE)
_ZN40_INTERNAL_0af2e87d_4_k_cu_f998a15c_262464cuda3std3__419piecewise_constructE:
	.zero		1
	.type		_ZN40_INTERNAL_0af2e87d_4_k_cu_f998a15c_262464cuda3std3__45__cpo4cendE,@object
	.size		_ZN40_INTERNAL_0af2e87d_4_k_cu_f998a15c_262464cuda3std3__45__cpo4cendE,(_ZN40_INTERNAL_0af2e87d_4_k_cu_f998a15c_262464cuda3std6ranges3__45__cpo4swapE - _ZN40_INTERNAL_0af2e87d_4_k_cu_f998a15c_262464cuda3std3__45__cpo4cendE)
_ZN40_INTERNAL_0af2e87d_4_k_cu_f998a15c_262464cuda3std3__45__cpo4cendE:
	.zero		1
	.type		_ZN40_INTERNAL_0af2e87d_4_k_cu_f998a15c_262464cuda3std6ranges3__45__cpo4swapE,@object
	.size		_ZN40_INTERNAL_0af2e87d_4_k_cu_f998a15c_262464cuda3std6ranges3__45__cpo4swapE,(.L_7 - _ZN40_INTERNAL_0af2e87d_4_k_cu_f998a15c_262464cuda3std6ranges3__45__cpo4swapE)
_ZN40_INTERNAL_0af2e87d_4_k_cu_f998a15c_262464cuda3std6ranges3__45__cpo4swapE:
	.zero		1
.L_7:


//--------------------- .nv.constant0._ZN7cutlass13device_kernelINS_4gemm6kernel13GemmUniversalIN4cute5tupleIJiiiiEEENS1_10collective13CollectiveMmaINS1_37MainloopSm90TmaGmmaWarpSpecializedFP8ILi2ENS5_IJNS4_1CILi1EEESB_SB_EEENS1_35KernelTmaWarpSpecializedCooperativeEEENS5_IJNSA_ILi128EEENSA_ILi64EEESG_EEENS_12float_e5m2_tENS5_IJlSB_lEEESI_SJ_NS4_8TiledMMAINS4_8MMA_AtomIJNS4_4SM904GMMA30MMA_64x64x32_F32E5M2E5M2_SS_TNILNSN_7ScaleInE1ELSP_1EEEEEENS4_6LayoutINS5_IJNSA_ILi2EEESB_SB_EEENS5_IJSB_NSA_ILi0EEESV_EEEEENS5_IJNS4_10UnderscoreESY_SY_EEEEENS4_13SM90_TMA_LOADENS4_14ComposedLayoutINS4_7SwizzleILi2ELi4ELi3EEENS4_18smem_ptr_flag_bitsILi8EEENSS_INS5_IJNSA_ILi8EEESG_EEENS5_IJSG_SB_EEEEEEEvNS4_8identityES11_S1B_vS1C_EENS_8epilogue10collective6detail29Sm90TmaWarpSpecializedAdapterINS1F_15DefaultEpilogueISI_SJ_SJ_NS1E_6thread17LinearCombinationISI_Li1EffLNS1J_9ScaleType4KindE0ELNS_15FloatRoundStyleE2ESI_EENS1_15EpilogueDefaultEEEEEvvEEEEvNT_6ParamsE --------------------------
	.section	.nv.constant0._ZN7cutlass13device_kernelINS_4gemm6kernel13GemmUniversalIN4cute5tupleIJiiiiEEENS1_10collective13CollectiveMmaINS1_37MainloopSm90TmaGmmaWarpSpecializedFP8ILi2ENS5_IJNS4_1CILi1EEESB_SB_EEENS1_35KernelTmaWarpSpecializedCooperativeEEENS5_IJNSA_ILi128EEENSA_ILi64EEESG_EEENS_12float_e5m2_tENS5_IJlSB_lEEESI_SJ_NS4_8TiledMMAINS4_8MMA_AtomIJNS4_4SM904GMMA30MMA_64x64x32_F32E5M2E5M2_SS_TNILNSN_7ScaleInE1ELSP_1EEEEEENS4_6LayoutINS5_IJNSA_ILi2EEESB_SB_EEENS5_IJSB_NSA_ILi0EEESV_EEEEENS5_IJNS4_10UnderscoreESY_SY_EEEEENS4_13SM90_TMA_LOADENS4_14ComposedLayoutINS4_7SwizzleILi2ELi4ELi3EEENS4_18smem_ptr_flag_bitsILi8EEENSS_INS5_IJNSA_ILi8EEESG_EEENS5_IJSG_SB_EEEEEEEvNS4_8identityES11_S1B_vS1C_EENS_8epilogue10collective6detail29Sm90TmaWarpSpecializedAdapterINS1F_15DefaultEpilogueISI_SJ_SJ_NS1E_6thread17LinearCombinationISI_Li1EffLNS1J_9ScaleType4KindE0ELNS_15FloatRoundStyleE2ESI_EENS1_15EpilogueDefaultEEEEEvvEEEEvNT_6ParamsE,"a",@progbits
	.sectionflags	@""
	.align	4
.nv.constant0._ZN7cutlass13device_kernelINS_4gemm6kernel13GemmUniversalIN4cute5tupleIJiiiiEEENS1_10collective13CollectiveMmaINS1_37MainloopSm90TmaGmmaWarpSpecializedFP8ILi2ENS5_IJNS4_1CILi1EEESB_SB_EEENS1_35KernelTmaWarpSpecializedCooperativeEEENS5_IJNSA_ILi128EEENSA_ILi64EEESG_EEENS_12float_e5m2_tENS5_IJlSB_lEEESI_SJ_NS4_8TiledMMAINS4_8MMA_AtomIJNS4_4SM904GMMA30MMA_64x64x32_F32E5M2E5M2_SS_TNILNSN_7ScaleInE1ELSP_1EEEEEENS4_6LayoutINS5_IJNSA_ILi2EEESB_SB_EEENS5_IJSB_NSA_ILi0EEESV_EEEEENS5_IJNS4_10UnderscoreESY_SY_EEEEENS4_13SM90_TMA_LOADENS4_14ComposedLayoutINS4_7SwizzleILi2ELi4ELi3EEENS4_18smem_ptr_flag_bitsILi8EEENSS_INS5_IJNSA_ILi8EEESG_EEENS5_IJSG_SB_EEEEEEEvNS4_8identityES11_S1B_vS1C_EENS_8epilogue10collective6detail29Sm90TmaWarpSpecializedAdapterINS1F_15DefaultEpilogueISI_SJ_SJ_NS1E_6thread17LinearCombinationISI_Li1EffLNS1J_9ScaleType4KindE0ELNS_15FloatRoundStyleE2ESI_EENS1_15EpilogueDefaultEEEEEvvEEEEvNT_6ParamsE:
	.zero		1664


//--------------------- SYMBOLS --------------------------

	.type		.nv.reservedSmem.offset0,@object
	.size		.nv.reservedSmem.offset0,0x4
